	.target	sm_100a

	.elftype	@"ET_EXEC"


//--------------------- .note.nv.tkinfo           --------------------------
	.section	.note.nv.tkinfo,"",@"SHT_NOTE"
	.sectionflags	@"SHF_NOTE_NV_TKINFO"
	.tkinfo
        /*0018*/ 	.word	0x00000002
        /*0030*/ 	.string	""
        /*0030*/ 	.string	"ptxas"
        /*0030*/ 	.string	"Cuda compilation tools, release 13.0, V13.0.88"
        /*0030*/ 	.string	"Build cuda_13.0.r13.0/compiler.36424714_0"
        /*0030*/ 	.string	"-arch sm_100a -m 64 "



//--------------------- .note.nv.cuinfo           --------------------------
	.section	.note.nv.cuinfo,"",@"SHT_NOTE"
	.sectionflags	@"SHF_NOTE_NV_CUINFO"
        /*0018*/ 	.short	0x0002
        /*001a*/ 	.short	0x0064
        /*001c*/ 	.short	0x0082
	.zero		2


//--------------------- .nv.info                  --------------------------
	.section	.nv.info,"",@"SHT_CUDA_INFO"
	.align	4


	//----- nvinfo : EIATTR_REGCOUNT
	.align		4
        /*0000*/ 	.byte	0x04, 0x2f
        /*0002*/ 	.short	(.L_19 - .L_18)
	.align		4
.L_18:
        /*0004*/ 	.word	index@(_ZN7cutlass13device_kernelINS_4gemm6kernel13GemmUniversalIN4cute5tupleIJiiiiEEENS1_10collective13CollectiveMmaINS1_35MainloopSm100TmaUmmaWarpSpecializedILi52ELi2ELi4ENS5_IJNS4_1CILi2EEENSA_ILi1EEESC_EEEEENS5_IJNSA_ILi128EEESF_NSA_ILi32EEEEEEaNS5_IJlSC_lEEEaSI_NS4_8TiledMMAINS4_8MMA_AtomIJNS4_21SM100_MMA_S8_2x1SM_SSIaaiLi128ELi128ELNS4_4UMMA5MajorE0ELSN_0ELNSM_8SaturateE0EEEEEENS4_6LayoutINS5_IJSC_SC_SC_EEENS5_IJNSA_ILi0EEEST_ST_EEEEENS5_IJNS4_10UnderscoreESW_SW_EEEEENS4_18SM100_TMA_2SM_LOADENS4_14ComposedLayoutINS4_7SwizzleILi1ELi4ELi3EEENS4_18smem_ptr_flag_bitsILi8EEENSR_INS5_IJNSA_ILi8EEESG_EEENS5_IJSG_SC_EEEEEEEvNS4_8identityESZ_S19_vS1A_EENS_8epilogue10collective18CollectiveEpilogueINS1C_23Sm100TmaWarpSpecializedILi2ELi2ELi32ELb0ELb0EEEJNS5_IJNSA_ILi64EEESF_SG_EEENS5_IJNSR_IS1H_SC_EENSR_INS5_IJSG_SB_EEENS5_IJSC_S1H_EEEEEEEEaSI_aSI_NS1C_6fusion15FusionCallbacksIS1G_NS1O_17LinearCombinationIaiaiLNS_15FloatRoundStyleE2EEES1I_S1N_JEEENS4_5SM1004TMEM4LOAD26SM100_TMEM_LOAD_32dp32b32xENS4_13SM90_TMA_LOADES19_NS4_39AutoVectorizingCopyWithAssumedAlignmentILi128EEENS4_14SM90_TMA_STOREES19_S20_S20_EEEvvEEEEvNT_6ParamsE)
        /*0008*/ 	.word	0x0000007a


	//----- nvinfo : EIATTR_FRAME_SIZE
	.align		4
.L_19:
        /*000c*/ 	.byte	0x04, 0x11
        /*000e*/ 	.short	(.L_21 - .L_20)
	.align		4
.L_20:
        /*0010*/ 	.word	index@($__internal_2_$__cuda_sm10x_tcgen05_guardrail_trap_unallocated_columns_being_dealloced)
        /*0014*/ 	.word	0x00000000


	//----- nvinfo : EIATTR_FRAME_SIZE
	.align		4
.L_21:
        /*0018*/ 	.byte	0x04, 0x11
        /*001a*/ 	.short	(.L_23 - .L_22)
	.align		4
.L_22:
        /*001c*/ 	.word	index@($__internal_1_$__cuda_sm10x_tcgen05_guardrail_trap_phase_invalid_during_alloc)
        /*0020*/ 	.word	0x00000000


	//----- nvinfo : EIATTR_FRAME_SIZE
	.align		4
.L_23:
        /*0024*/ 	.byte	0x04, 0x11
        /*0026*/ 	.short	(.L_25 - .L_24)
	.align		4
.L_24:
        /*0028*/ 	.word	index@($__internal_0_$__cuda_sm10x_tcgen05_guardrail_trap_col_being_dealloced_not_returned_by_alloc)
        /*002c*/ 	.word	0x00000000


	//----- nvinfo : EIATTR_FRAME_SIZE
	.align		4
.L_25:
        /*0030*/ 	.byte	0x04, 0x11
        /*0032*/ 	.short	(.L_27 - .L_26)
	.align		4
.L_26:
        /*0034*/ 	.word	index@(_ZN7cutlass13device_kernelINS_4gemm6kernel13GemmUniversalIN4cute5tupleIJiiiiEEENS1_10collective13CollectiveMmaINS1_35MainloopSm100TmaUmmaWarpSpecializedILi52ELi2ELi4ENS5_IJNS4_1CILi2EEENSA_ILi1EEESC_EEEEENS5_IJNSA_ILi128EEESF_NSA_ILi32EEEEEEaNS5_IJlSC_lEEEaSI_NS4_8TiledMMAINS4_8MMA_AtomIJNS4_21SM100_MMA_S8_2x1SM_SSIaaiLi128ELi128ELNS4_4UMMA5MajorE0ELSN_0ELNSM_8SaturateE0EEEEEENS4_6LayoutINS5_IJSC_SC_SC_EEENS5_IJNSA_ILi0EEEST_ST_EEEEENS5_IJNS4_10UnderscoreESW_SW_EEEEENS4_18SM100_TMA_2SM_LOADENS4_14ComposedLayoutINS4_7SwizzleILi1ELi4ELi3EEENS4_18smem_ptr_flag_bitsILi8EEENSR_INS5_IJNSA_ILi8EEESG_EEENS5_IJSG_SC_EEEEEEEvNS4_8identityESZ_S19_vS1A_EENS_8epilogue10collective18CollectiveEpilogueINS1C_23Sm100TmaWarpSpecializedILi2ELi2ELi32ELb0ELb0EEEJNS5_IJNSA_ILi64EEESF_SG_EEENS5_IJNSR_IS1H_SC_EENSR_INS5_IJSG_SB_EEENS5_IJSC_S1H_EEEEEEEEaSI_aSI_NS1C_6fusion15FusionCallbacksIS1G_NS1O_17LinearCombinationIaiaiLNS_15FloatRoundStyleE2EEES1I_S1N_JEEENS4_5SM1004TMEM4LOAD26SM100_TMEM_LOAD_32dp32b32xENS4_13SM90_TMA_LOADES19_NS4_39AutoVectorizingCopyWithAssumedAlignmentILi128EEENS4_14SM90_TMA_STOREES19_S20_S20_EEEvvEEEEvNT_6ParamsE)
        /*0038*/ 	.word	0x00000000


	//----- nvinfo : EIATTR_MIN_STACK_SIZE
	.align		4
.L_27:
        /*003c*/ 	.byte	0x04, 0x12
        /*003e*/ 	.short	(.L_29 - .L_28)
	.align		4
.L_28:
        /*0040*/ 	.word	index@(_ZN7cutlass13device_kernelINS_4gemm6kernel13GemmUniversalIN4cute5tupleIJiiiiEEENS1_10collective13CollectiveMmaINS1_35MainloopSm100TmaUmmaWarpSpecializedILi52ELi2ELi4ENS5_IJNS4_1CILi2EEENSA_ILi1EEESC_EEEEENS5_IJNSA_ILi128EEESF_NSA_ILi32EEEEEEaNS5_IJlSC_lEEEaSI_NS4_8TiledMMAINS4_8MMA_AtomIJNS4_21SM100_MMA_S8_2x1SM_SSIaaiLi128ELi128ELNS4_4UMMA5MajorE0ELSN_0ELNSM_8SaturateE0EEEEEENS4_6LayoutINS5_IJSC_SC_SC_EEENS5_IJNSA_ILi0EEEST_ST_EEEEENS5_IJNS4_10UnderscoreESW_SW_EEEEENS4_18SM100_TMA_2SM_LOADENS4_14ComposedLayoutINS4_7SwizzleILi1ELi4ELi3EEENS4_18smem_ptr_flag_bitsILi8EEENSR_INS5_IJNSA_ILi8EEESG_EEENS5_IJSG_SC_EEEEEEEvNS4_8identityESZ_S19_vS1A_EENS_8epilogue10collective18CollectiveEpilogueINS1C_23Sm100TmaWarpSpecializedILi2ELi2ELi32ELb0ELb0EEEJNS5_IJNSA_ILi64EEESF_SG_EEENS5_IJNSR_IS1H_SC_EENSR_INS5_IJSG_SB_EEENS5_IJSC_S1H_EEEEEEEEaSI_aSI_NS1C_6fusion15FusionCallbacksIS1G_NS1O_17LinearCombinationIaiaiLNS_15FloatRoundStyleE2EEES1I_S1N_JEEENS4_5SM1004TMEM4LOAD26SM100_TMEM_LOAD_32dp32b32xENS4_13SM90_TMA_LOADES19_NS4_39AutoVectorizingCopyWithAssumedAlignmentILi128EEENS4_14SM90_TMA_STOREES19_S20_S20_EEEvvEEEEvNT_6ParamsE)
        /*0044*/ 	.word	0x00000000
.L_29:


//--------------------- .nv.compat                --------------------------
	.section	.nv.compat,"",@"SHT_CUDA_COMPAT_INFO"
	.align	4
        /*0000*/ 	.byte	0x02, 0x09, 0x01, 0x00, 0x02, 0x02, 0x03, 0x00, 0x02, 0x05, 0x06, 0x00, 0x03, 0x07, 0x01, 0x01
        /*0010*/ 	.byte	0x02, 0x03, 0x01, 0x00, 0x02, 0x06, 0x01, 0x00, 0x04, 0x0b, 0x08, 0x00, 0x01, 0x00, 0x00, 0x00
        /*0020*/ 	.byte	0x00, 0x00, 0x00, 0x00


//--------------------- .nv.info._ZN7cutlass13device_kernelINS_4gemm6kernel13GemmUniversalIN4cute5tupleIJiiiiEEENS1_10collective13CollectiveMmaINS1_35MainloopSm100TmaUmmaWarpSpecializedILi52ELi2ELi4ENS5_IJNS4_1CILi2EEENSA_ILi1EEESC_EEEEENS5_IJNSA_ILi128EEESF_NSA_ILi32EEEEEEaNS5_IJlSC_lEEEaSI_NS4_8TiledMMAINS4_8MMA_AtomIJNS4_21SM100_MMA_S8_2x1SM_SSIaaiLi128ELi128ELNS4_4UMMA5MajorE0ELSN_0ELNSM_8SaturateE0EEEEEENS4_6LayoutINS5_IJSC_SC_SC_EEENS5_IJNSA_ILi0EEEST_ST_EEEEENS5_IJNS4_10UnderscoreESW_SW_EEEEENS4_18SM100_TMA_2SM_LOADENS4_14ComposedLayoutINS4_7SwizzleILi1ELi4ELi3EEENS4_18smem_ptr_flag_bitsILi8EEENSR_INS5_IJNSA_ILi8EEESG_EEENS5_IJSG_SC_EEEEEEEvNS4_8identityESZ_S19_vS1A_EENS_8epilogue10collective18CollectiveEpilogueINS1C_23Sm100TmaWarpSpecializedILi2ELi2ELi32ELb0ELb0EEEJNS5_IJNSA_ILi64EEESF_SG_EEENS5_IJNSR_IS1H_SC_EENSR_INS5_IJSG_SB_EEENS5_IJSC_S1H_EEEEEEEEaSI_aSI_NS1C_6fusion15FusionCallbacksIS1G_NS1O_17LinearCombinationIaiaiLNS_15FloatRoundStyleE2EEES1I_S1N_JEEENS4_5SM1004TMEM4LOAD26SM100_TMEM_LOAD_32dp32b32xENS4_13SM90_TMA_LOADES19_NS4_39AutoVectorizingCopyWithAssumedAlignmentILi128EEENS4_14SM90_TMA_STOREES19_S20_S20_EEEvvEEEEvNT_6ParamsE --------------------------
	.section	.nv.info._ZN7cutlass13device_kernelINS_4gemm6kernel13GemmUniversalIN4cute5tupleIJiiiiEEENS1_10collective13CollectiveMmaINS1_35MainloopSm100TmaUmmaWarpSpecializedILi52ELi2ELi4ENS5_IJNS4_1CILi2EEENSA_ILi1EEESC_EEEEENS5_IJNSA_ILi128EEESF_NSA_ILi32EEEEEEaNS5_IJlSC_lEEEaSI_NS4_8TiledMMAINS4_8MMA_AtomIJNS4_21SM100_MMA_S8_2x1SM_SSIaaiLi128ELi128ELNS4_4UMMA5MajorE0ELSN_0ELNSM_8SaturateE0EEEEEENS4_6LayoutINS5_IJSC_SC_SC_EEENS5_IJNSA_ILi0EEEST_ST_EEEEENS5_IJNS4_10UnderscoreESW_SW_EEEEENS4_18SM100_TMA_2SM_LOADENS4_14ComposedLayoutINS4_7SwizzleILi1ELi4ELi3EEENS4_18smem_ptr_flag_bitsILi8EEENSR_INS5_IJNSA_ILi8EEESG_EEENS5_IJSG_SC_EEEEEEEvNS4_8identityESZ_S19_vS1A_EENS_8epilogue10collective18CollectiveEpilogueINS1C_23Sm100TmaWarpSpecializedILi2ELi2ELi32ELb0ELb0EEEJNS5_IJNSA_ILi64EEESF_SG_EEENS5_IJNSR_IS1H_SC_EENSR_INS5_IJSG_SB_EEENS5_IJSC_S1H_EEEEEEEEaSI_aSI_NS1C_6fusion15FusionCallbacksIS1G_NS1O_17LinearCombinationIaiaiLNS_15FloatRoundStyleE2EEES1I_S1N_JEEENS4_5SM1004TMEM4LOAD26SM100_TMEM_LOAD_32dp32b32xENS4_13SM90_TMA_LOADES19_NS4_39AutoVectorizingCopyWithAssumedAlignmentILi128EEENS4_14SM90_TMA_STOREES19_S20_S20_EEEvvEEEEvNT_6ParamsE,"",@"SHT_CUDA_INFO"
	.sectionflags	@""
	.align	4


	//----- nvinfo : EIATTR_CUDA_API_VERSION
	.align		4
        /*0000*/ 	.byte	0x04, 0x37
        /*0002*/ 	.short	(.L_31 - .L_30)
.L_30:
        /*0004*/ 	.word	0x00000082


	//----- nvinfo : EIATTR_KPARAM_INFO
	.align		4
.L_31:
        /*0008*/ 	.byte	0x04, 0x17
        /*000a*/ 	.short	(.L_33 - .L_32)
.L_32:
        /*000c*/ 	.word	0x00000000
        /*0010*/ 	.short	0x0000
        /*0012*/ 	.short	0x0000
        /*0014*/ 	.byte	0x00, 0xf0, 0x01, 0x20


	//----- nvinfo : EIATTR_AT_ENTRY_FRAGMENTS
	.align		4
.L_33:
        /*0018*/ 	.byte	0x04, 0x4f
        /*001a*/ 	.short	(.L_35 - .L_34)


	//   ....[0]....
.L_34:
        /*001c*/ 	.word	0x00000007


	//----- nvinfo : EIATTR_RESERVED_SMEM_USED
	.align		4
.L_35:
        /*0020*/ 	.byte	0x01, 0x41
	.zero		2


	//----- nvinfo : EIATTR_SPARSE_MMA_MASK
	.align		4
        /*0024*/ 	.byte	0x03, 0x50
        /*0026*/ 	.short	0x0000


	//----- nvinfo : EIATTR_TCGEN05_2CTA_USED
	.align		4
        /*0028*/ 	.byte	0x01, 0x52
	.zero		2


	//----- nvinfo : EIATTR_MAXREG_COUNT
	.align		4
        /*002c*/ 	.byte	0x03, 0x1b
        /*002e*/ 	.short	0x00ff


	//----- nvinfo : EIATTR_NUM_BARRIERS
	.align		4
        /*0030*/ 	.byte	0x02, 0x4c
        /*0032*/ 	.byte	0x07
	.zero		1


	//----- nvinfo : EIATTR_EXTERNS
	.align		4
        /*0034*/ 	.byte	0x04, 0x0f
        /*0036*/ 	.short	(.L_37 - .L_36)


	//   ....[0]....
	.align		4
.L_36:
        /*0038*/ 	.word	index@(__assertfail)


	//----- nvinfo : EIATTR_MERCURY_ISA_VERSION
	.align		4
.L_37:
        /*003c*/ 	.byte	0x03, 0x5f
        /*003e*/ 	.short	0x0101


	//----- nvinfo : EIATTR_INT_WARP_WIDE_INSTR_OFFSETS
	.align		4
        /*0040*/ 	.byte	0x04, 0x31
        /*0042*/ 	.short	(.L_39 - .L_38)


	//   ....[0]....
.L_38:
        /*0044*/ 	.word	0x00001300


	//   ....[1]....
        /*0048*/ 	.word	0x000013a0


	//   ....[2]....
        /*004c*/ 	.word	0x000026c0


	//   ....[3]....
        /*0050*/ 	.word	0x00005f50


	//   ....[4]....
        /*0054*/ 	.word	0x00005f70


	//   ....[5]....
        /*0058*/ 	.word	0x00005fa0


	//   ....[6]....
        /*005c*/ 	.word	0x000068d0


	//   ....[7]....
        /*0060*/ 	.word	0x000068f0


	//   ....[8]....
        /*0064*/ 	.word	0x000069f0


	//   ....[9]....
        /*0068*/ 	.word	0x00006b80


	//   ....[10]....
        /*006c*/ 	.word	0x00006b90


	//   ....[11]....
        /*0070*/ 	.word	0x00006d20


	//----- nvinfo : EIATTR_COOP_GROUP_MASK_REGIDS
	.align		4
.L_39:
        /*0074*/ 	.byte	0x04, 0x29
        /*0076*/ 	.short	(.L_41 - .L_40)


	//   ....[0]....
.L_40:
        /*0078*/ 	.word	0xffffffff


	//   ....[1]....
        /*007c*/ 	.word	0xffffffff


	//   ....[2]....
        /*0080*/ 	.word	0xffffffff


	//   ....[3]....
        /*0084*/ 	.word	0xffffffff


	//   ....[4]....
        /*0088*/ 	.word	0xffffffff


	//   ....[5]....
        /*008c*/ 	.word	0xffffffff


	//   ....[6]....
        /*0090*/ 	.word	0xffffffff


	//   ....[7]....
        /*0094*/ 	.word	0xffffffff


	//   ....[8]....
        /*0098*/ 	.word	0xffffffff


	//   ....[9]....
        /*009c*/ 	.word	0xffffffff


	//   ....[10]....
        /*00a0*/ 	.word	0xffffffff


	//   ....[11]....
        /*00a4*/ 	.word	0xffffffff


	//   ....[12]....
        /*00a8*/ 	.word	0xffffffff


	//   ....[13]....
        /*00ac*/ 	.word	0xffffffff


	//----- nvinfo : EIATTR_COOP_GROUP_INSTR_OFFSETS
	.align		4
.L_41:
        /*00b0*/ 	.byte	0x04, 0x28
        /*00b2*/ 	.short	(.L_43 - .L_42)


	//   ....[0]....
.L_42:
        /*00b4*/ 	.word	0x000000c0


	//   ....[1]....
        /*00b8*/ 	.word	0x00000500


	//   ....[2]....
        /*00bc*/ 	.word	0x00000cb0


	//   ....[3]....
        /*00c0*/ 	.word	0x00000e00


	//   ....[4]....
        /*00c4*/ 	.word	0x00000ef0


	//   ....[5]....
        /*00c8*/ 	.word	0x00001050


	//   ....[6]....
        /*00cc*/ 	.word	0x000011e0


	//   ....[7]....
        /*00d0*/ 	.word	0x00001420


	//   ....[8]....
        /*00d4*/ 	.word	0x000025a0


	//   ....[9]....
        /*00d8*/ 	.word	0x00004e80


	//   ....[10]....
        /*00dc*/ 	.word	0x00005350


	//   ....[11]....
        /*00e0*/ 	.word	0x00005380


	//   ....[12]....
        /*00e4*/ 	.word	0x00005e50


	//   ....[13]....
        /*00e8*/ 	.word	0x00006060


	//----- nvinfo : EIATTR_VRC_CTA_INIT_COUNT
	.align		4
.L_43:
        /*00ec*/ 	.byte	0x02, 0x4a
        /*00ee*/ 	.byte	0x80
	.zero		1


	//----- nvinfo : EIATTR_SYSCALL_OFFSETS
	.align		4
        /*00f0*/ 	.byte	0x04, 0x46
        /*00f2*/ 	.short	(.L_45 - .L_44)


	//   ....[0]....
.L_44:
        /*00f4*/ 	.word	0x00007780


	//   ....[1]....
        /*00f8*/ 	.word	0x000078c0


	//   ....[2]....
        /*00fc*/ 	.word	0x000080a0


	//   ....[3]....
        /*0100*/ 	.word	0x00008ea0


	//----- nvinfo : EIATTR_MBARRIER_INSTR_OFFSETS
	.align		4
.L_45:
        /*0104*/ 	.byte	0x04, 0x39
        /*0106*/ 	.short	(.L_47 - .L_46)


	//   ....[0]....
.L_46:
        /*0108*/ 	.word	0x00000610
        /*010c*/ 	.word	0x000000ff
        /*0110*/ 	.word	0x00000000
        /*0114*/ 	.short	0x0100
        /*0116*/ 	.byte	0x08
	.zero		1


	//   ....[1]....
        /*0118*/ 	.word	0x00000620
        /*011c*/ 	.word	0x000000ff
        /*0120*/ 	.word	0x000001a0
        /*0124*/ 	.short	0x0100
        /*0126*/ 	.byte	0x08
	.zero		1


	//   ....[2]....
        /*0128*/ 	.word	0x00000630
        /*012c*/ 	.word	0x000000ff
        /*0130*/ 	.word	0x00000008
        /*0134*/ 	.short	0x0100
        /*0136*/ 	.byte	0x08
	.zero		1


	//   ....[3]....
        /*0138*/ 	.word	0x00000640
        /*013c*/ 	.word	0x000000ff
        /*0140*/ 	.word	0x000001a8
        /*0144*/ 	.short	0x0100
        /*0146*/ 	.byte	0x08
	.zero		1


	//   ....[4]....
        /*0148*/ 	.word	0x00000650
        /*014c*/ 	.word	0x000000ff
        /*0150*/ 	.word	0x00000010
        /*0154*/ 	.short	0x0100
        /*0156*/ 	.byte	0x08
	.zero		1


	//   ....[5]....
        /*0158*/ 	.word	0x00000660
        /*015c*/ 	.word	0x000000ff
        /*0160*/ 	.word	0x000001b0
        /*0164*/ 	.short	0x0100
        /*0166*/ 	.byte	0x08
	.zero		1


	//   ....[6]....
        /*0168*/ 	.word	0x00000670
        /*016c*/ 	.word	0x000000ff
        /*0170*/ 	.word	0x00000018
        /*0174*/ 	.short	0x0100
        /*0176*/ 	.byte	0x08
	.zero		1


	//   ....[7]....
        /*0178*/ 	.word	0x00000680
        /*017c*/ 	.word	0x000000ff
        /*0180*/ 	.word	0x000001b8
        /*0184*/ 	.short	0x0100
        /*0186*/ 	.byte	0x08
	.zero		1


	//   ....[8]....
        /*0188*/ 	.word	0x00000690
        /*018c*/ 	.word	0x000000ff
        /*0190*/ 	.word	0x00000020
        /*0194*/ 	.short	0x0100
        /*0196*/ 	.byte	0x08
	.zero		1


	//   ....[9]....
        /*0198*/ 	.word	0x000006a0
        /*019c*/ 	.word	0x000000ff
        /*01a0*/ 	.word	0x000001c0
        /*01a4*/ 	.short	0x0100
        /*01a6*/ 	.byte	0x08
	.zero		1


	//   ....[10]....
        /*01a8*/ 	.word	0x000006b0
        /*01ac*/ 	.word	0x000000ff
        /*01b0*/ 	.word	0x00000028
        /*01b4*/ 	.short	0x0100
        /*01b6*/ 	.byte	0x08
	.zero		1


	//   ....[11]....
        /*01b8*/ 	.word	0x000006c0
        /*01bc*/ 	.word	0x000000ff
        /*01c0*/ 	.word	0x000001c8
        /*01c4*/ 	.short	0x0100
        /*01c6*/ 	.byte	0x08
	.zero		1


	//   ....[12]....
        /*01c8*/ 	.word	0x000006d0
        /*01cc*/ 	.word	0x000000ff
        /*01d0*/ 	.word	0x00000030
        /*01d4*/ 	.short	0x0100
        /*01d6*/ 	.byte	0x08
	.zero		1


	//   ....[13]....
        /*01d8*/ 	.word	0x000006e0
        /*01dc*/ 	.word	0x000000ff
        /*01e0*/ 	.word	0x000001d0
        /*01e4*/ 	.short	0x0100
        /*01e6*/ 	.byte	0x08
	.zero		1


	//   ....[14]....
        /*01e8*/ 	.word	0x000006f0
        /*01ec*/ 	.word	0x000000ff
        /*01f0*/ 	.word	0x00000038
        /*01f4*/ 	.short	0x0100
        /*01f6*/ 	.byte	0x08
	.zero		1


	//   ....[15]....
        /*01f8*/ 	.word	0x00000700
        /*01fc*/ 	.word	0x000000ff
        /*0200*/ 	.word	0x000001d8
        /*0204*/ 	.short	0x0100
        /*0206*/ 	.byte	0x08
	.zero		1


	//   ....[16]....
        /*0208*/ 	.word	0x00000710
        /*020c*/ 	.word	0x000000ff
        /*0210*/ 	.word	0x00000040
        /*0214*/ 	.short	0x0100
        /*0216*/ 	.byte	0x08
	.zero		1


	//   ....[17]....
        /*0218*/ 	.word	0x00000720
        /*021c*/ 	.word	0x000000ff
        /*0220*/ 	.word	0x000001e0
        /*0224*/ 	.short	0x0100
        /*0226*/ 	.byte	0x08
	.zero		1


	//   ....[18]....
        /*0228*/ 	.word	0x00000730
        /*022c*/ 	.word	0x000000ff
        /*0230*/ 	.word	0x00000048
        /*0234*/ 	.short	0x0100
        /*0236*/ 	.byte	0x08
	.zero		1


	//   ....[19]....
        /*0238*/ 	.word	0x00000740
        /*023c*/ 	.word	0x000000ff
        /*0240*/ 	.word	0x000001e8
        /*0244*/ 	.short	0x0100
        /*0246*/ 	.byte	0x08
	.zero		1


	//   ....[20]....
        /*0248*/ 	.word	0x00000750
        /*024c*/ 	.word	0x000000ff
        /*0250*/ 	.word	0x00000050
        /*0254*/ 	.short	0x0100
        /*0256*/ 	.byte	0x08
	.zero		1


	//   ....[21]....
        /*0258*/ 	.word	0x00000760
        /*025c*/ 	.word	0x000000ff
        /*0260*/ 	.word	0x000001f0
        /*0264*/ 	.short	0x0100
        /*0266*/ 	.byte	0x08
	.zero		1


	//   ....[22]....
        /*0268*/ 	.word	0x00000770
        /*026c*/ 	.word	0x000000ff
        /*0270*/ 	.word	0x00000058
        /*0274*/ 	.short	0x0100
        /*0276*/ 	.byte	0x08
	.zero		1


	//   ....[23]....
        /*0278*/ 	.word	0x00000780
        /*027c*/ 	.word	0x000000ff
        /*0280*/ 	.word	0x000001f8
        /*0284*/ 	.short	0x0100
        /*0286*/ 	.byte	0x08
	.zero		1


	//   ....[24]....
        /*0288*/ 	.word	0x00000790
        /*028c*/ 	.word	0x000000ff
        /*0290*/ 	.word	0x00000060
        /*0294*/ 	.short	0x0100
        /*0296*/ 	.byte	0x08
	.zero		1


	//   ....[25]....
        /*0298*/ 	.word	0x000007a0
        /*029c*/ 	.word	0x000000ff
        /*02a0*/ 	.word	0x00000200
        /*02a4*/ 	.short	0x0100
        /*02a6*/ 	.byte	0x08
	.zero		1


	//   ....[26]....
        /*02a8*/ 	.word	0x000007b0
        /*02ac*/ 	.word	0x000000ff
        /*02b0*/ 	.word	0x00000068
        /*02b4*/ 	.short	0x0100
        /*02b6*/ 	.byte	0x08
	.zero		1


	//   ....[27]....
        /*02b8*/ 	.word	0x000007c0
        /*02bc*/ 	.word	0x000000ff
        /*02c0*/ 	.word	0x00000208
        /*02c4*/ 	.short	0x0100
        /*02c6*/ 	.byte	0x08
	.zero		1


	//   ....[28]....
        /*02c8*/ 	.word	0x000007d0
        /*02cc*/ 	.word	0x000000ff
        /*02d0*/ 	.word	0x00000070
        /*02d4*/ 	.short	0x0100
        /*02d6*/ 	.byte	0x08
	.zero		1


	//   ....[29]....
        /*02d8*/ 	.word	0x000007e0
        /*02dc*/ 	.word	0x000000ff
        /*02e0*/ 	.word	0x00000210
        /*02e4*/ 	.short	0x0100
        /*02e6*/ 	.byte	0x08
	.zero		1


	//   ....[30]....
        /*02e8*/ 	.word	0x000007f0
        /*02ec*/ 	.word	0x000000ff
        /*02f0*/ 	.word	0x00000078
        /*02f4*/ 	.short	0x0100
        /*02f6*/ 	.byte	0x08
	.zero		1


	//   ....[31]....
        /*02f8*/ 	.word	0x00000800
        /*02fc*/ 	.word	0x000000ff
        /*0300*/ 	.word	0x00000218
        /*0304*/ 	.short	0x0100
        /*0306*/ 	.byte	0x08
	.zero		1


	//   ....[32]....
        /*0308*/ 	.word	0x00000810
        /*030c*/ 	.word	0x000000ff
        /*0310*/ 	.word	0x00000080
        /*0314*/ 	.short	0x0100
        /*0316*/ 	.byte	0x08
	.zero		1


	//   ....[33]....
        /*0318*/ 	.word	0x00000820
        /*031c*/ 	.word	0x000000ff
        /*0320*/ 	.word	0x00000220
        /*0324*/ 	.short	0x0100
        /*0326*/ 	.byte	0x08
	.zero		1


	//   ....[34]....
        /*0328*/ 	.word	0x00000830
        /*032c*/ 	.word	0x000000ff
        /*0330*/ 	.word	0x00000088
        /*0334*/ 	.short	0x0100
        /*0336*/ 	.byte	0x08
	.zero		1


	//   ....[35]....
        /*0338*/ 	.word	0x00000840
        /*033c*/ 	.word	0x000000ff
        /*0340*/ 	.word	0x00000228
        /*0344*/ 	.short	0x0100
        /*0346*/ 	.byte	0x08
	.zero		1


	//   ....[36]....
        /*0348*/ 	.word	0x00000850
        /*034c*/ 	.word	0x000000ff
        /*0350*/ 	.word	0x00000090
        /*0354*/ 	.short	0x0100
        /*0356*/ 	.byte	0x08
	.zero		1


	//   ....[37]....
        /*0358*/ 	.word	0x00000860
        /*035c*/ 	.word	0x000000ff
        /*0360*/ 	.word	0x00000230
        /*0364*/ 	.short	0x0100
        /*0366*/ 	.byte	0x08
	.zero		1


	//   ....[38]....
        /*0368*/ 	.word	0x00000870
        /*036c*/ 	.word	0x000000ff
        /*0370*/ 	.word	0x00000098
        /*0374*/ 	.short	0x0100
        /*0376*/ 	.byte	0x08
	.zero		1


	//   ....[39]....
        /*0378*/ 	.word	0x00000880
        /*037c*/ 	.word	0x000000ff
        /*0380*/ 	.word	0x00000238
        /*0384*/ 	.short	0x0100
        /*0386*/ 	.byte	0x08
	.zero		1


	//   ....[40]....
        /*0388*/ 	.word	0x00000890
        /*038c*/ 	.word	0x000000ff
        /*0390*/ 	.word	0x000000a0
        /*0394*/ 	.short	0x0100
        /*0396*/ 	.byte	0x08
	.zero		1


	//   ....[41]....
        /*0398*/ 	.word	0x000008a0
        /*039c*/ 	.word	0x000000ff
        /*03a0*/ 	.word	0x00000240
        /*03a4*/ 	.short	0x0100
        /*03a6*/ 	.byte	0x08
	.zero		1


	//   ....[42]....
        /*03a8*/ 	.word	0x000008b0
        /*03ac*/ 	.word	0x000000ff
        /*03b0*/ 	.word	0x000000a8
        /*03b4*/ 	.short	0x0100
        /*03b6*/ 	.byte	0x08
	.zero		1


	//   ....[43]....
        /*03b8*/ 	.word	0x000008c0
        /*03bc*/ 	.word	0x000000ff
        /*03c0*/ 	.word	0x00000248
        /*03c4*/ 	.short	0x0100
        /*03c6*/ 	.byte	0x08
	.zero		1


	//   ....[44]....
        /*03c8*/ 	.word	0x000008d0
        /*03cc*/ 	.word	0x000000ff
        /*03d0*/ 	.word	0x000000b0
        /*03d4*/ 	.short	0x0100
        /*03d6*/ 	.byte	0x08
	.zero		1


	//   ....[45]....
        /*03d8*/ 	.word	0x000008e0
        /*03dc*/ 	.word	0x000000ff
        /*03e0*/ 	.word	0x00000250
        /*03e4*/ 	.short	0x0100
        /*03e6*/ 	.byte	0x08
	.zero		1


	//   ....[46]....
        /*03e8*/ 	.word	0x000008f0
        /*03ec*/ 	.word	0x000000ff
        /*03f0*/ 	.word	0x000000b8
        /*03f4*/ 	.short	0x0100
        /*03f6*/ 	.byte	0x08
	.zero		1


	//   ....[47]....
        /*03f8*/ 	.word	0x00000900
        /*03fc*/ 	.word	0x000000ff
        /*0400*/ 	.word	0x00000258
        /*0404*/ 	.short	0x0100
        /*0406*/ 	.byte	0x08
	.zero		1


	//   ....[48]....
        /*0408*/ 	.word	0x00000910
        /*040c*/ 	.word	0x000000ff
        /*0410*/ 	.word	0x000000c0
        /*0414*/ 	.short	0x0100
        /*0416*/ 	.byte	0x08
	.zero		1


	//   ....[49]....
        /*0418*/ 	.word	0x00000920
        /*041c*/ 	.word	0x000000ff
        /*0420*/ 	.word	0x00000260
        /*0424*/ 	.short	0x0100
        /*0426*/ 	.byte	0x08
	.zero		1


	//   ....[50]....
        /*0428*/ 	.word	0x00000930
        /*042c*/ 	.word	0x000000ff
        /*0430*/ 	.word	0x000000c8
        /*0434*/ 	.short	0x0100
        /*0436*/ 	.byte	0x08
	.zero		1


	//   ....[51]....
        /*0438*/ 	.word	0x00000940
        /*043c*/ 	.word	0x000000ff
        /*0440*/ 	.word	0x00000268
        /*0444*/ 	.short	0x0100
        /*0446*/ 	.byte	0x08
	.zero		1


	//   ....[52]....
        /*0448*/ 	.word	0x00000950
        /*044c*/ 	.word	0x000000ff
        /*0450*/ 	.word	0x000000d0
        /*0454*/ 	.short	0x0100
        /*0456*/ 	.byte	0x08
	.zero		1


	//   ....[53]....
        /*0458*/ 	.word	0x00000960
        /*045c*/ 	.word	0x000000ff
        /*0460*/ 	.word	0x00000270
        /*0464*/ 	.short	0x0100
        /*0466*/ 	.byte	0x08
	.zero		1


	//   ....[54]....
        /*0468*/ 	.word	0x00000970
        /*046c*/ 	.word	0x000000ff
        /*0470*/ 	.word	0x000000d8
        /*0474*/ 	.short	0x0100
        /*0476*/ 	.byte	0x08
	.zero		1


	//   ....[55]....
        /*0478*/ 	.word	0x00000980
        /*047c*/ 	.word	0x000000ff
        /*0480*/ 	.word	0x00000278
        /*0484*/ 	.short	0x0100
        /*0486*/ 	.byte	0x08
	.zero		1


	//   ....[56]....
        /*0488*/ 	.word	0x00000990
        /*048c*/ 	.word	0x000000ff
        /*0490*/ 	.word	0x000000e0
        /*0494*/ 	.short	0x0100
        /*0496*/ 	.byte	0x08
	.zero		1


	//   ....[57]....
        /*0498*/ 	.word	0x000009a0
        /*049c*/ 	.word	0x000000ff
        /*04a0*/ 	.word	0x00000280
        /*04a4*/ 	.short	0x0100
        /*04a6*/ 	.byte	0x08
	.zero		1


	//   ....[58]....
        /*04a8*/ 	.word	0x000009b0
        /*04ac*/ 	.word	0x000000ff
        /*04b0*/ 	.word	0x000000e8
        /*04b4*/ 	.short	0x0100
        /*04b6*/ 	.byte	0x08
	.zero		1


	//   ....[59]....
        /*04b8*/ 	.word	0x000009c0
        /*04bc*/ 	.word	0x000000ff
        /*04c0*/ 	.word	0x00000288
        /*04c4*/ 	.short	0x0100
        /*04c6*/ 	.byte	0x08
	.zero		1


	//   ....[60]....
        /*04c8*/ 	.word	0x000009d0
        /*04cc*/ 	.word	0x000000ff
        /*04d0*/ 	.word	0x000000f0
        /*04d4*/ 	.short	0x0100
        /*04d6*/ 	.byte	0x08
	.zero		1


	//   ....[61]....
        /*04d8*/ 	.word	0x000009e0
        /*04dc*/ 	.word	0x000000ff
        /*04e0*/ 	.word	0x00000290
        /*04e4*/ 	.short	0x0100
        /*04e6*/ 	.byte	0x08
	.zero		1


	//   ....[62]....
        /*04e8*/ 	.word	0x000009f0
        /*04ec*/ 	.word	0x000000ff
        /*04f0*/ 	.word	0x000000f8
        /*04f4*/ 	.short	0x0100
        /*04f6*/ 	.byte	0x08
	.zero		1


	//   ....[63]....
        /*04f8*/ 	.word	0x00000a00
        /*04fc*/ 	.word	0x000000ff
        /*0500*/ 	.word	0x00000298
        /*0504*/ 	.short	0x0100
        /*0506*/ 	.byte	0x08
	.zero		1


	//   ....[64]....
        /*0508*/ 	.word	0x00000a10
        /*050c*/ 	.word	0x000000ff
        /*0510*/ 	.word	0x00000100
        /*0514*/ 	.short	0x0100
        /*0516*/ 	.byte	0x08
	.zero		1


	//   ....[65]....
        /*0518*/ 	.word	0x00000a20
        /*051c*/ 	.word	0x000000ff
        /*0520*/ 	.word	0x000002a0
        /*0524*/ 	.short	0x0100
        /*0526*/ 	.byte	0x08
	.zero		1


	//   ....[66]....
        /*0528*/ 	.word	0x00000a30
        /*052c*/ 	.word	0x000000ff
        /*0530*/ 	.word	0x00000108
        /*0534*/ 	.short	0x0100
        /*0536*/ 	.byte	0x08
	.zero		1


	//   ....[67]....
        /*0538*/ 	.word	0x00000a40
        /*053c*/ 	.word	0x000000ff
        /*0540*/ 	.word	0x000002a8
        /*0544*/ 	.short	0x0100
        /*0546*/ 	.byte	0x08
	.zero		1


	//   ....[68]....
        /*0548*/ 	.word	0x00000a50
        /*054c*/ 	.word	0x000000ff
        /*0550*/ 	.word	0x00000110
        /*0554*/ 	.short	0x0100
        /*0556*/ 	.byte	0x08
	.zero		1


	//   ....[69]....
        /*0558*/ 	.word	0x00000a60
        /*055c*/ 	.word	0x000000ff
        /*0560*/ 	.word	0x000002b0
        /*0564*/ 	.short	0x0100
        /*0566*/ 	.byte	0x08
	.zero		1


	//   ....[70]....
        /*0568*/ 	.word	0x00000a70
        /*056c*/ 	.word	0x000000ff
        /*0570*/ 	.word	0x00000118
        /*0574*/ 	.short	0x0100
        /*0576*/ 	.byte	0x08
	.zero		1


	//   ....[71]....
        /*0578*/ 	.word	0x00000a80
        /*057c*/ 	.word	0x000000ff
        /*0580*/ 	.word	0x000002b8
        /*0584*/ 	.short	0x0100
        /*0586*/ 	.byte	0x08
	.zero		1


	//   ....[72]....
        /*0588*/ 	.word	0x00000a90
        /*058c*/ 	.word	0x000000ff
        /*0590*/ 	.word	0x00000120
        /*0594*/ 	.short	0x0100
        /*0596*/ 	.byte	0x08
	.zero		1


	//   ....[73]....
        /*0598*/ 	.word	0x00000aa0
        /*059c*/ 	.word	0x000000ff
        /*05a0*/ 	.word	0x000002c0
        /*05a4*/ 	.short	0x0100
        /*05a6*/ 	.byte	0x08
	.zero		1


	//   ....[74]....
        /*05a8*/ 	.word	0x00000ab0
        /*05ac*/ 	.word	0x000000ff
        /*05b0*/ 	.word	0x00000128
        /*05b4*/ 	.short	0x0100
        /*05b6*/ 	.byte	0x08
	.zero		1


	//   ....[75]....
        /*05b8*/ 	.word	0x00000ac0
        /*05bc*/ 	.word	0x000000ff
        /*05c0*/ 	.word	0x000002c8
        /*05c4*/ 	.short	0x0100
        /*05c6*/ 	.byte	0x08
	.zero		1


	//   ....[76]....
        /*05c8*/ 	.word	0x00000ad0
        /*05cc*/ 	.word	0x000000ff
        /*05d0*/ 	.word	0x00000130
        /*05d4*/ 	.short	0x0100
        /*05d6*/ 	.byte	0x08
	.zero		1


	//   ....[77]....
        /*05d8*/ 	.word	0x00000ae0
        /*05dc*/ 	.word	0x000000ff
        /*05e0*/ 	.word	0x000002d0
        /*05e4*/ 	.short	0x0100
        /*05e6*/ 	.byte	0x08
	.zero		1


	//   ....[78]....
        /*05e8*/ 	.word	0x00000af0
        /*05ec*/ 	.word	0x000000ff
        /*05f0*/ 	.word	0x00000138
        /*05f4*/ 	.short	0x0100
        /*05f6*/ 	.byte	0x08
	.zero		1


	//   ....[79]....
        /*05f8*/ 	.word	0x00000b00
        /*05fc*/ 	.word	0x000000ff
        /*0600*/ 	.word	0x000002d8
        /*0604*/ 	.short	0x0100
        /*0606*/ 	.byte	0x08
	.zero		1


	//   ....[80]....
        /*0608*/ 	.word	0x00000b10
        /*060c*/ 	.word	0x000000ff
        /*0610*/ 	.word	0x00000140
        /*0614*/ 	.short	0x0100
        /*0616*/ 	.byte	0x08
	.zero		1


	//   ....[81]....
        /*0618*/ 	.word	0x00000b20
        /*061c*/ 	.word	0x000000ff
        /*0620*/ 	.word	0x000002e0
        /*0624*/ 	.short	0x0100
        /*0626*/ 	.byte	0x08
	.zero		1


	//   ....[82]....
        /*0628*/ 	.word	0x00000b30
        /*062c*/ 	.word	0x000000ff
        /*0630*/ 	.word	0x00000148
        /*0634*/ 	.short	0x0100
        /*0636*/ 	.byte	0x08
	.zero		1


	//   ....[83]....
        /*0638*/ 	.word	0x00000b40
        /*063c*/ 	.word	0x000000ff
        /*0640*/ 	.word	0x000002e8
        /*0644*/ 	.short	0x0100
        /*0646*/ 	.byte	0x08
	.zero		1


	//   ....[84]....
        /*0648*/ 	.word	0x00000b50
        /*064c*/ 	.word	0x000000ff
        /*0650*/ 	.word	0x00000150
        /*0654*/ 	.short	0x0100
        /*0656*/ 	.byte	0x08
	.zero		1


	//   ....[85]....
        /*0658*/ 	.word	0x00000b60
        /*065c*/ 	.word	0x000000ff
        /*0660*/ 	.word	0x000002f0
        /*0664*/ 	.short	0x0100
        /*0666*/ 	.byte	0x08
	.zero		1


	//   ....[86]....
        /*0668*/ 	.word	0x00000b70
        /*066c*/ 	.word	0x000000ff
        /*0670*/ 	.word	0x00000158
        /*0674*/ 	.short	0x0100
        /*0676*/ 	.byte	0x08
	.zero		1


	//   ....[87]....
        /*0678*/ 	.word	0x00000b80
        /*067c*/ 	.word	0x000000ff
        /*0680*/ 	.word	0x000002f8
        /*0684*/ 	.short	0x0100
        /*0686*/ 	.byte	0x08
	.zero		1


	//   ....[88]....
        /*0688*/ 	.word	0x00000b90
        /*068c*/ 	.word	0x000000ff
        /*0690*/ 	.word	0x00000160
        /*0694*/ 	.short	0x0100
        /*0696*/ 	.byte	0x08
	.zero		1


	//   ....[89]....
        /*0698*/ 	.word	0x00000ba0
        /*069c*/ 	.word	0x000000ff
        /*06a0*/ 	.word	0x00000300
        /*06a4*/ 	.short	0x0100
        /*06a6*/ 	.byte	0x08
	.zero		1


	//   ....[90]....
        /*06a8*/ 	.word	0x00000bb0
        /*06ac*/ 	.word	0x000000ff
        /*06b0*/ 	.word	0x00000168
        /*06b4*/ 	.short	0x0100
        /*06b6*/ 	.byte	0x08
	.zero		1


	//   ....[91]....
        /*06b8*/ 	.word	0x00000bc0
        /*06bc*/ 	.word	0x000000ff
        /*06c0*/ 	.word	0x00000308
        /*06c4*/ 	.short	0x0100
        /*06c6*/ 	.byte	0x08
	.zero		1


	//   ....[92]....
        /*06c8*/ 	.word	0x00000bd0
        /*06cc*/ 	.word	0x000000ff
        /*06d0*/ 	.word	0x00000170
        /*06d4*/ 	.short	0x0100
        /*06d6*/ 	.byte	0x08
	.zero		1


	//   ....[93]....
        /*06d8*/ 	.word	0x00000be0
        /*06dc*/ 	.word	0x000000ff
        /*06e0*/ 	.word	0x00000310
        /*06e4*/ 	.short	0x0100
        /*06e6*/ 	.byte	0x08
	.zero		1


	//   ....[94]....
        /*06e8*/ 	.word	0x00000bf0
        /*06ec*/ 	.word	0x000000ff
        /*06f0*/ 	.word	0x00000178
        /*06f4*/ 	.short	0x0100
        /*06f6*/ 	.byte	0x08
	.zero		1


	//   ....[95]....
        /*06f8*/ 	.word	0x00000c00
        /*06fc*/ 	.word	0x000000ff
        /*0700*/ 	.word	0x00000318
        /*0704*/ 	.short	0x0100
        /*0706*/ 	.byte	0x08
	.zero		1


	//   ....[96]....
        /*0708*/ 	.word	0x00000c10
        /*070c*/ 	.word	0x000000ff
        /*0710*/ 	.word	0x00000180
        /*0714*/ 	.short	0x0100
        /*0716*/ 	.byte	0x08
	.zero		1


	//   ....[97]....
        /*0718*/ 	.word	0x00000c20
        /*071c*/ 	.word	0x000000ff
        /*0720*/ 	.word	0x00000320
        /*0724*/ 	.short	0x0100
        /*0726*/ 	.byte	0x08
	.zero		1


	//   ....[98]....
        /*0728*/ 	.word	0x00000c30
        /*072c*/ 	.word	0x000000ff
        /*0730*/ 	.word	0x00000188
        /*0734*/ 	.short	0x0100
        /*0736*/ 	.byte	0x08
	.zero		1


	//   ....[99]....
        /*0738*/ 	.word	0x00000c40
        /*073c*/ 	.word	0x000000ff
        /*0740*/ 	.word	0x00000328
        /*0744*/ 	.short	0x0100
        /*0746*/ 	.byte	0x08
	.zero		1


	//   ....[100]....
        /*0748*/ 	.word	0x00000c50
        /*074c*/ 	.word	0x000000ff
        /*0750*/ 	.word	0x00000190
        /*0754*/ 	.short	0x0100
        /*0756*/ 	.byte	0x08
	.zero		1


	//   ....[101]....
        /*0758*/ 	.word	0x00000c60
        /*075c*/ 	.word	0x000000ff
        /*0760*/ 	.word	0x00000330
        /*0764*/ 	.short	0x0100
        /*0766*/ 	.byte	0x08
	.zero		1


	//   ....[102]....
        /*0768*/ 	.word	0x00000c70
        /*076c*/ 	.word	0x000000ff
        /*0770*/ 	.word	0x00000198
        /*0774*/ 	.short	0x0100
        /*0776*/ 	.byte	0x08
	.zero		1


	//   ....[103]....
        /*0778*/ 	.word	0x00000c80
        /*077c*/ 	.word	0x000000ff
        /*0780*/ 	.word	0x00000338
        /*0784*/ 	.short	0x0100
        /*0786*/ 	.byte	0x08
	.zero		1


	//   ....[104]....
        /*0788*/ 	.word	0x00000db0
        /*078c*/ 	.word	0x000000ff
        /*0790*/ 	.word	0x00000340
        /*0794*/ 	.short	0x0100
        /*0796*/ 	.byte	0x09
	.zero		1


	//   ....[105]....
        /*0798*/ 	.word	0x00000dc0
        /*079c*/ 	.word	0x000000ff
        /*07a0*/ 	.word	0x00000350
        /*07a4*/ 	.short	0x0100
        /*07a6*/ 	.byte	0x09
	.zero		1


	//   ....[106]....
        /*07a8*/ 	.word	0x00000dd0
        /*07ac*/ 	.word	0x000000ff
        /*07b0*/ 	.word	0x00000348
        /*07b4*/ 	.short	0x0100
        /*07b6*/ 	.byte	0x09
	.zero		1


	//   ....[107]....
        /*07b8*/ 	.word	0x00000de0
        /*07bc*/ 	.word	0x000000ff
        /*07c0*/ 	.word	0x00000358
        /*07c4*/ 	.short	0x0100
        /*07c6*/ 	.byte	0x09
	.zero		1


	//   ....[108]....
        /*07c8*/ 	.word	0x00000ec0
        /*07cc*/ 	.word	0x000000ff
        /*07d0*/ 	.word	0x00000360
        /*07d4*/ 	.short	0x0100
        /*07d6*/ 	.byte	0x08
	.zero		1


	//   ....[109]....
        /*07d8*/ 	.word	0x00000ed0
        /*07dc*/ 	.word	0x000000ff
        /*07e0*/ 	.word	0x00000368
        /*07e4*/ 	.short	0x0100
        /*07e6*/ 	.byte	0x08
	.zero		1


	//   ....[110]....
        /*07e8*/ 	.word	0x00001000
        /*07ec*/ 	.word	0x000000ff
        /*07f0*/ 	.word	0x00000370
        /*07f4*/ 	.short	0x0100
        /*07f6*/ 	.byte	0x08
	.zero		1


	//   ....[111]....
        /*07f8*/ 	.word	0x00001010
        /*07fc*/ 	.word	0x000000ff
        /*0800*/ 	.word	0x00000380
        /*0804*/ 	.short	0x0100
        /*0806*/ 	.byte	0x08
	.zero		1


	//   ....[112]....
        /*0808*/ 	.word	0x00001020
        /*080c*/ 	.word	0x000000ff
        /*0810*/ 	.word	0x00000378
        /*0814*/ 	.short	0x0100
        /*0816*/ 	.byte	0x08
	.zero		1


	//   ....[113]....
        /*0818*/ 	.word	0x00001030
        /*081c*/ 	.word	0x000000ff
        /*0820*/ 	.word	0x00000388
        /*0824*/ 	.short	0x0100
        /*0826*/ 	.byte	0x08
	.zero		1


	//   ....[114]....
        /*0828*/ 	.word	0x00001150
        /*082c*/ 	.word	0x000000ff
        /*0830*/ 	.word	0x00000390
        /*0834*/ 	.short	0x0100
        /*0836*/ 	.byte	0x09
	.zero		1


	//   ....[115]....
        /*0838*/ 	.word	0x00001160
        /*083c*/ 	.word	0x000000ff
        /*0840*/ 	.word	0x000003b0
        /*0844*/ 	.short	0x0100
        /*0846*/ 	.byte	0x09
	.zero		1


	//   ....[116]....
        /*0848*/ 	.word	0x00001170
        /*084c*/ 	.word	0x000000ff
        /*0850*/ 	.word	0x00000398
        /*0854*/ 	.short	0x0100
        /*0856*/ 	.byte	0x09
	.zero		1


	//   ....[117]....
        /*0858*/ 	.word	0x00001180
        /*085c*/ 	.word	0x000000ff
        /*0860*/ 	.word	0x000003b8
        /*0864*/ 	.short	0x0100
        /*0866*/ 	.byte	0x09
	.zero		1


	//   ....[118]....
        /*0868*/ 	.word	0x00001190
        /*086c*/ 	.word	0x000000ff
        /*0870*/ 	.word	0x000003a0
        /*0874*/ 	.short	0x0100
        /*0876*/ 	.byte	0x09
	.zero		1


	//   ....[119]....
        /*0878*/ 	.word	0x000011a0
        /*087c*/ 	.word	0x000000ff
        /*0880*/ 	.word	0x000003c0
        /*0884*/ 	.short	0x0100
        /*0886*/ 	.byte	0x09
	.zero		1


	//   ....[120]....
        /*0888*/ 	.word	0x000011b0
        /*088c*/ 	.word	0x000000ff
        /*0890*/ 	.word	0x000003a8
        /*0894*/ 	.short	0x0100
        /*0896*/ 	.byte	0x09
	.zero		1


	//   ....[121]....
        /*0898*/ 	.word	0x000011c0
        /*089c*/ 	.word	0x000000ff
        /*08a0*/ 	.word	0x000003c8
        /*08a4*/ 	.short	0x0100
        /*08a6*/ 	.byte	0x09
	.zero		1


	//   ....[122]....
        /*08a8*/ 	.word	0x000012b0
        /*08ac*/ 	.word	0x000000ff
        /*08b0*/ 	.word	0x000003d0
        /*08b4*/ 	.short	0x0100
        /*08b6*/ 	.byte	0x08
	.zero		1


	//   ....[123]....
        /*08b8*/ 	.word	0x000012c0
        /*08bc*/ 	.word	0x000000ff
        /*08c0*/ 	.word	0x000003e0
        /*08c4*/ 	.short	0x0100
        /*08c6*/ 	.byte	0x08
	.zero		1


	//   ....[124]....
        /*08c8*/ 	.word	0x000012d0
        /*08cc*/ 	.word	0x000000ff
        /*08d0*/ 	.word	0x000003d8
        /*08d4*/ 	.short	0x0100
        /*08d6*/ 	.byte	0x08
	.zero		1


	//   ....[125]....
        /*08d8*/ 	.word	0x000012e0
        /*08dc*/ 	.word	0x000000ff
        /*08e0*/ 	.word	0x000003e8
        /*08e4*/ 	.short	0x0100
        /*08e6*/ 	.byte	0x08
	.zero		1


	//   ....[126]....
        /*08e8*/ 	.word	0x000013d0
        /*08ec*/ 	.word	0x000000ff
        /*08f0*/ 	.word	0x000003f0
        /*08f4*/ 	.short	0x0100
        /*08f6*/ 	.byte	0x07
	.zero		1


	//   ....[127]....
        /*08f8*/ 	.word	0x00001dd0
        /*08fc*/ 	.word	0x00000003
        /*0900*/ 	.word	0x000003e0
        /*0904*/ 	.short	0x010a
        /*0906*/ 	.byte	0xff
	.zero		1


	//   ....[128]....
        /*0908*/ 	.word	0x00001e00
        /*090c*/ 	.word	0x00000003
        /*0910*/ 	.word	0x000003d0
        /*0914*/ 	.short	0x0101
        /*0916*/ 	.byte	0xff
	.zero		1


	//   ....[129]....
        /*0918*/ 	.word	0x00001f00
        /*091c*/ 	.word	0x000000ff
        /*0920*/ 	.word	0x000001a0
        /*0924*/ 	.short	0x010a
        /*0926*/ 	.byte	0x08
	.zero		1


	//   ....[130]....
        /*0928*/ 	.word	0x00001fc0
        /*092c*/ 	.word	0x000000ff
        /*0930*/ 	.word	0x000001a0
        /*0934*/ 	.short	0x010a
        /*0936*/ 	.byte	0x21
	.zero		1


	//   ....[131]....
        /*0938*/ 	.word	0x00002180
        /*093c*/ 	.word	0x000000ff
        /*0940*/ 	.word	0x000001a0
        /*0944*/ 	.short	0x010a
        /*0946*/ 	.byte	0x08
	.zero		1


	//   ....[132]....
        /*0948*/ 	.word	0x00002260
        /*094c*/ 	.word	0x000000ff
        /*0950*/ 	.word	0x00000368
        /*0954*/ 	.short	0x0101
        /*0956*/ 	.byte	0x06
	.zero		1


	//   ....[133]....
        /*0958*/ 	.word	0x00002280
        /*095c*/ 	.word	0x000000ff
        /*0960*/ 	.word	0x000001a0
        /*0964*/ 	.short	0x010a
        /*0966*/ 	.byte	0x08
	.zero		1


	//   ....[134]....
        /*0968*/ 	.word	0x00002300
        /*096c*/ 	.word	0x000000ff
        /*0970*/ 	.word	0x000001a0
        /*0974*/ 	.short	0x010a
        /*0976*/ 	.byte	0x11
	.zero		1


	//   ....[135]....
        /*0978*/ 	.word	0x00002490
        /*097c*/ 	.word	0x000000ff
        /*0980*/ 	.word	0x000001a0
        /*0984*/ 	.short	0x010a
        /*0986*/ 	.byte	0x08
	.zero		1


	//   ....[136]....
        /*0988*/ 	.word	0x000025d0
        /*098c*/ 	.word	0x00000002
        /*0990*/ 	.word	0x00000370
        /*0994*/ 	.short	0x010a
        /*0996*/ 	.byte	0xff
	.zero		1


	//   ....[137]....
        /*0998*/ 	.word	0x00002690
        /*099c*/ 	.word	0x00000002
        /*09a0*/ 	.word	0x00000000
        /*09a4*/ 	.short	0x0101
        /*09a6*/ 	.byte	0xff
	.zero		1


	//   ....[138]....
        /*09a8*/ 	.word	0x00002bf0
        /*09ac*/ 	.word	0x000000ff
        /*09b0*/ 	.word	0x00000000
        /*09b4*/ 	.short	0x010a
        /*09b6*/ 	.byte	0x04
	.zero		1


	//   ....[139]....
        /*09b8*/ 	.word	0x00002c80
        /*09bc*/ 	.word	0x000000ff
        /*09c0*/ 	.word	0x00000000
        /*09c4*/ 	.short	0x010a
        /*09c6*/ 	.byte	0x04
	.zero		1


	//   ....[140]....
        /*09c8*/ 	.word	0x00002d10
        /*09cc*/ 	.word	0x000000ff
        /*09d0*/ 	.word	0x00000000
        /*09d4*/ 	.short	0x010a
        /*09d6*/ 	.byte	0x04
	.zero		1


	//   ....[141]....
        /*09d8*/ 	.word	0x00002da0
        /*09dc*/ 	.word	0x000000ff
        /*09e0*/ 	.word	0x00000000
        /*09e4*/ 	.short	0x010a
        /*09e6*/ 	.byte	0x04
	.zero		1


	//   ....[142]....
        /*09e8*/ 	.word	0x00002e30
        /*09ec*/ 	.word	0x000000ff
        /*09f0*/ 	.word	0x00000000
        /*09f4*/ 	.short	0x010a
        /*09f6*/ 	.byte	0x04
	.zero		1


	//   ....[143]....
        /*09f8*/ 	.word	0x00002ec0
        /*09fc*/ 	.word	0x000000ff
        /*0a00*/ 	.word	0x00000000
        /*0a04*/ 	.short	0x010a
        /*0a06*/ 	.byte	0x04
	.zero		1


	//   ....[144]....
        /*0a08*/ 	.word	0x00002f50
        /*0a0c*/ 	.word	0x000000ff
        /*0a10*/ 	.word	0x00000000
        /*0a14*/ 	.short	0x010a
        /*0a16*/ 	.byte	0x04
	.zero		1


	//   ....[145]....
        /*0a18*/ 	.word	0x00002fe0
        /*0a1c*/ 	.word	0x000000ff
        /*0a20*/ 	.word	0x00000000
        /*0a24*/ 	.short	0x010a
        /*0a26*/ 	.byte	0x04
	.zero		1


	//   ....[146]....
        /*0a28*/ 	.word	0x00003070
        /*0a2c*/ 	.word	0x000000ff
        /*0a30*/ 	.word	0x00000000
        /*0a34*/ 	.short	0x010a
        /*0a36*/ 	.byte	0x04
	.zero		1


	//   ....[147]....
        /*0a38*/ 	.word	0x00003100
        /*0a3c*/ 	.word	0x000000ff
        /*0a40*/ 	.word	0x00000000
        /*0a44*/ 	.short	0x010a
        /*0a46*/ 	.byte	0x04
	.zero		1


	//   ....[148]....
        /*0a48*/ 	.word	0x00003190
        /*0a4c*/ 	.word	0x000000ff
        /*0a50*/ 	.word	0x00000000
        /*0a54*/ 	.short	0x010a
        /*0a56*/ 	.byte	0x04
	.zero		1


	//   ....[149]....
        /*0a58*/ 	.word	0x00003220
        /*0a5c*/ 	.word	0x000000ff
        /*0a60*/ 	.word	0x00000000
        /*0a64*/ 	.short	0x010a
        /*0a66*/ 	.byte	0x04
	.zero		1


	//   ....[150]....
        /*0a68*/ 	.word	0x000032b0
        /*0a6c*/ 	.word	0x000000ff
        /*0a70*/ 	.word	0x00000000
        /*0a74*/ 	.short	0x010a
        /*0a76*/ 	.byte	0x04
	.zero		1


	//   ....[151]....
        /*0a78*/ 	.word	0x00003340
        /*0a7c*/ 	.word	0x000000ff
        /*0a80*/ 	.word	0x00000000
        /*0a84*/ 	.short	0x010a
        /*0a86*/ 	.byte	0x04
	.zero		1


	//   ....[152]....
        /*0a88*/ 	.word	0x000033d0
        /*0a8c*/ 	.word	0x000000ff
        /*0a90*/ 	.word	0x00000000
        /*0a94*/ 	.short	0x010a
        /*0a96*/ 	.byte	0x04
	.zero		1


	//   ....[153]....
        /*0a98*/ 	.word	0x00003460
        /*0a9c*/ 	.word	0x000000ff
        /*0aa0*/ 	.word	0x00000000
        /*0aa4*/ 	.short	0x010a
        /*0aa6*/ 	.byte	0x04
	.zero		1


	//   ....[154]....
        /*0aa8*/ 	.word	0x000034f0
        /*0aac*/ 	.word	0x000000ff
        /*0ab0*/ 	.word	0x00000000
        /*0ab4*/ 	.short	0x010a
        /*0ab6*/ 	.byte	0x04
	.zero		1


	//   ....[155]....
        /*0ab8*/ 	.word	0x00003580
        /*0abc*/ 	.word	0x000000ff
        /*0ac0*/ 	.word	0x00000000
        /*0ac4*/ 	.short	0x010a
        /*0ac6*/ 	.byte	0x04
	.zero		1


	//   ....[156]....
        /*0ac8*/ 	.word	0x00003610
        /*0acc*/ 	.word	0x000000ff
        /*0ad0*/ 	.word	0x00000000
        /*0ad4*/ 	.short	0x010a
        /*0ad6*/ 	.byte	0x04
	.zero		1


	//   ....[157]....
        /*0ad8*/ 	.word	0x000036a0
        /*0adc*/ 	.word	0x000000ff
        /*0ae0*/ 	.word	0x00000000
        /*0ae4*/ 	.short	0x010a
        /*0ae6*/ 	.byte	0x04
	.zero		1


	//   ....[158]....
        /*0ae8*/ 	.word	0x00003730
        /*0aec*/ 	.word	0x000000ff
        /*0af0*/ 	.word	0x00000000
        /*0af4*/ 	.short	0x010a
        /*0af6*/ 	.byte	0x04
	.zero		1


	//   ....[159]....
        /*0af8*/ 	.word	0x000037c0
        /*0afc*/ 	.word	0x000000ff
        /*0b00*/ 	.word	0x00000000
        /*0b04*/ 	.short	0x010a
        /*0b06*/ 	.byte	0x04
	.zero		1


	//   ....[160]....
        /*0b08*/ 	.word	0x00003850
        /*0b0c*/ 	.word	0x000000ff
        /*0b10*/ 	.word	0x00000000
        /*0b14*/ 	.short	0x010a
        /*0b16*/ 	.byte	0x04
	.zero		1


	//   ....[161]....
        /*0b18*/ 	.word	0x000038e0
        /*0b1c*/ 	.word	0x000000ff
        /*0b20*/ 	.word	0x00000000
        /*0b24*/ 	.short	0x010a
        /*0b26*/ 	.byte	0x04
	.zero		1


	//   ....[162]....
        /*0b28*/ 	.word	0x00003970
        /*0b2c*/ 	.word	0x000000ff
        /*0b30*/ 	.word	0x00000000
        /*0b34*/ 	.short	0x010a
        /*0b36*/ 	.byte	0x04
	.zero		1


	//   ....[163]....
        /*0b38*/ 	.word	0x00003a00
        /*0b3c*/ 	.word	0x000000ff
        /*0b40*/ 	.word	0x00000000
        /*0b44*/ 	.short	0x010a
        /*0b46*/ 	.byte	0x04
	.zero		1


	//   ....[164]....
        /*0b48*/ 	.word	0x00003a90
        /*0b4c*/ 	.word	0x000000ff
        /*0b50*/ 	.word	0x00000000
        /*0b54*/ 	.short	0x010a
        /*0b56*/ 	.byte	0x04
	.zero		1


	//   ....[165]....
        /*0b58*/ 	.word	0x00003b20
        /*0b5c*/ 	.word	0x000000ff
        /*0b60*/ 	.word	0x00000000
        /*0b64*/ 	.short	0x010a
        /*0b66*/ 	.byte	0x04
	.zero		1


	//   ....[166]....
        /*0b68*/ 	.word	0x00003bb0
        /*0b6c*/ 	.word	0x000000ff
        /*0b70*/ 	.word	0x00000000
        /*0b74*/ 	.short	0x010a
        /*0b76*/ 	.byte	0x04
	.zero		1


	//   ....[167]....
        /*0b78*/ 	.word	0x00003c40
        /*0b7c*/ 	.word	0x000000ff
        /*0b80*/ 	.word	0x00000000
        /*0b84*/ 	.short	0x010a
        /*0b86*/ 	.byte	0x04
	.zero		1


	//   ....[168]....
        /*0b88*/ 	.word	0x00003cd0
        /*0b8c*/ 	.word	0x000000ff
        /*0b90*/ 	.word	0x00000000
        /*0b94*/ 	.short	0x010a
        /*0b96*/ 	.byte	0x04
	.zero		1


	//   ....[169]....
        /*0b98*/ 	.word	0x00003d60
        /*0b9c*/ 	.word	0x000000ff
        /*0ba0*/ 	.word	0x00000000
        /*0ba4*/ 	.short	0x010a
        /*0ba6*/ 	.byte	0x04
	.zero		1


	//   ....[170]....
        /*0ba8*/ 	.word	0x00003df0
        /*0bac*/ 	.word	0x000000ff
        /*0bb0*/ 	.word	0x00000000
        /*0bb4*/ 	.short	0x010a
        /*0bb6*/ 	.byte	0x04
	.zero		1


	//   ....[171]....
        /*0bb8*/ 	.word	0x00003e80
        /*0bbc*/ 	.word	0x000000ff
        /*0bc0*/ 	.word	0x00000000
        /*0bc4*/ 	.short	0x010a
        /*0bc6*/ 	.byte	0x04
	.zero		1


	//   ....[172]....
        /*0bc8*/ 	.word	0x00003f10
        /*0bcc*/ 	.word	0x000000ff
        /*0bd0*/ 	.word	0x00000000
        /*0bd4*/ 	.short	0x010a
        /*0bd6*/ 	.byte	0x04
	.zero		1


	//   ....[173]....
        /*0bd8*/ 	.word	0x00003fa0
        /*0bdc*/ 	.word	0x000000ff
        /*0be0*/ 	.word	0x00000000
        /*0be4*/ 	.short	0x010a
        /*0be6*/ 	.byte	0x04
	.zero		1


	//   ....[174]....
        /*0be8*/ 	.word	0x00004030
        /*0bec*/ 	.word	0x000000ff
        /*0bf0*/ 	.word	0x00000000
        /*0bf4*/ 	.short	0x010a
        /*0bf6*/ 	.byte	0x04
	.zero		1


	//   ....[175]....
        /*0bf8*/ 	.word	0x000040c0
        /*0bfc*/ 	.word	0x000000ff
        /*0c00*/ 	.word	0x00000000
        /*0c04*/ 	.short	0x010a
        /*0c06*/ 	.byte	0x04
	.zero		1


	//   ....[176]....
        /*0c08*/ 	.word	0x00004150
        /*0c0c*/ 	.word	0x000000ff
        /*0c10*/ 	.word	0x00000000
        /*0c14*/ 	.short	0x010a
        /*0c16*/ 	.byte	0x04
	.zero		1


	//   ....[177]....
        /*0c18*/ 	.word	0x000041e0
        /*0c1c*/ 	.word	0x000000ff
        /*0c20*/ 	.word	0x00000000
        /*0c24*/ 	.short	0x010a
        /*0c26*/ 	.byte	0x04
	.zero		1


	//   ....[178]....
        /*0c28*/ 	.word	0x00004270
        /*0c2c*/ 	.word	0x000000ff
        /*0c30*/ 	.word	0x00000000
        /*0c34*/ 	.short	0x010a
        /*0c36*/ 	.byte	0x04
	.zero		1


	//   ....[179]....
        /*0c38*/ 	.word	0x00004300
        /*0c3c*/ 	.word	0x000000ff
        /*0c40*/ 	.word	0x00000000
        /*0c44*/ 	.short	0x010a
        /*0c46*/ 	.byte	0x04
	.zero		1


	//   ....[180]....
        /*0c48*/ 	.word	0x00004390
        /*0c4c*/ 	.word	0x000000ff
        /*0c50*/ 	.word	0x00000000
        /*0c54*/ 	.short	0x010a
        /*0c56*/ 	.byte	0x04
	.zero		1


	//   ....[181]....
        /*0c58*/ 	.word	0x00004420
        /*0c5c*/ 	.word	0x000000ff
        /*0c60*/ 	.word	0x00000000
        /*0c64*/ 	.short	0x010a
        /*0c66*/ 	.byte	0x04
	.zero		1


	//   ....[182]....
        /*0c68*/ 	.word	0x000044b0
        /*0c6c*/ 	.word	0x000000ff
        /*0c70*/ 	.word	0x00000000
        /*0c74*/ 	.short	0x010a
        /*0c76*/ 	.byte	0x04
	.zero		1


	//   ....[183]....
        /*0c78*/ 	.word	0x00004540
        /*0c7c*/ 	.word	0x000000ff
        /*0c80*/ 	.word	0x00000000
        /*0c84*/ 	.short	0x010a
        /*0c86*/ 	.byte	0x04
	.zero		1


	//   ....[184]....
        /*0c88*/ 	.word	0x000045d0
        /*0c8c*/ 	.word	0x000000ff
        /*0c90*/ 	.word	0x00000000
        /*0c94*/ 	.short	0x010a
        /*0c96*/ 	.byte	0x04
	.zero		1


	//   ....[185]....
        /*0c98*/ 	.word	0x00004660
        /*0c9c*/ 	.word	0x000000ff
        /*0ca0*/ 	.word	0x00000000
        /*0ca4*/ 	.short	0x010a
        /*0ca6*/ 	.byte	0x04
	.zero		1


	//   ....[186]....
        /*0ca8*/ 	.word	0x000046f0
        /*0cac*/ 	.word	0x000000ff
        /*0cb0*/ 	.word	0x00000000
        /*0cb4*/ 	.short	0x010a
        /*0cb6*/ 	.byte	0x04
	.zero		1


	//   ....[187]....
        /*0cb8*/ 	.word	0x00004780
        /*0cbc*/ 	.word	0x000000ff
        /*0cc0*/ 	.word	0x00000000
        /*0cc4*/ 	.short	0x010a
        /*0cc6*/ 	.byte	0x04
	.zero		1


	//   ....[188]....
        /*0cc8*/ 	.word	0x00004810
        /*0ccc*/ 	.word	0x000000ff
        /*0cd0*/ 	.word	0x00000000
        /*0cd4*/ 	.short	0x010a
        /*0cd6*/ 	.byte	0x04
	.zero		1


	//   ....[189]....
        /*0cd8*/ 	.word	0x000048b0
        /*0cdc*/ 	.word	0x00000000
        /*0ce0*/ 	.word	0x00000000
        /*0ce4*/ 	.short	0x010a
        /*0ce6*/ 	.byte	0xff
	.zero		1


	//   ....[190]....
        /*0ce8*/ 	.word	0x000049e0
        /*0cec*/ 	.word	0x00000000
        /*0cf0*/ 	.word	0x000003d0
        /*0cf4*/ 	.short	0x010a
        /*0cf6*/ 	.byte	0xff
	.zero		1


	//   ....[191]....
        /*0cf8*/ 	.word	0x00004a50
        /*0cfc*/ 	.word	0x00000004
        /*0d00*/ 	.word	0x00000000
        /*0d04*/ 	.short	0x0101
        /*0d06*/ 	.byte	0xff
	.zero		1


	//   ....[192]....
        /*0d08*/ 	.word	0x00004a70
        /*0d0c*/ 	.word	0x000000ff
        /*0d10*/ 	.word	0x00000380
        /*0d14*/ 	.short	0x010a
        /*0d16*/ 	.byte	0x05
	.zero		1


	//   ....[193]....
        /*0d18*/ 	.word	0x00004b90
        /*0d1c*/ 	.word	0x00000000
        /*0d20*/ 	.word	0x00000370
        /*0d24*/ 	.short	0x010a
        /*0d26*/ 	.byte	0xff
	.zero		1


	//   ....[194]....
        /*0d28*/ 	.word	0x00004c90
        /*0d2c*/ 	.word	0x00000000
        /*0d30*/ 	.word	0x00000000
        /*0d34*/ 	.short	0x0101
        /*0d36*/ 	.byte	0xff
	.zero		1


	//   ....[195]....
        /*0d38*/ 	.word	0x00004d20
        /*0d3c*/ 	.word	0x000000ff
        /*0d40*/ 	.word	0x00000380
        /*0d44*/ 	.short	0x0106
        /*0d46*/ 	.byte	0x05
	.zero		1


	//   ....[196]....
        /*0d48*/ 	.word	0x00004d40
        /*0d4c*/ 	.word	0x000000ff
        /*0d50*/ 	.word	0x00000380
        /*0d54*/ 	.short	0x010a
        /*0d56*/ 	.byte	0x05
	.zero		1


	//   ....[197]....
        /*0d58*/ 	.word	0x00004dd0
        /*0d5c*/ 	.word	0x000000ff
        /*0d60*/ 	.word	0x00000380
        /*0d64*/ 	.short	0x0106
        /*0d66*/ 	.byte	0x04
	.zero		1


	//   ....[198]....
        /*0d68*/ 	.word	0x00004e10
        /*0d6c*/ 	.word	0x00000000
        /*0d70*/ 	.word	0x00000380
        /*0d74*/ 	.short	0x010a
        /*0d76*/ 	.byte	0xff
	.zero		1


	//   ....[199]....
        /*0d78*/ 	.word	0x00005050
        /*0d7c*/ 	.word	0x000000ff
        /*0d80*/ 	.word	0x00000008
        /*0d84*/ 	.short	0x010a
        /*0d86*/ 	.byte	0x06
	.zero		1


	//   ....[200]....
        /*0d88*/ 	.word	0x00005070
        /*0d8c*/ 	.word	0x000000ff
        /*0d90*/ 	.word	0x00000008
        /*0d94*/ 	.short	0x010a
        /*0d96*/ 	.byte	0x06
	.zero		1


	//   ....[201]....
        /*0d98*/ 	.word	0x00005200
        /*0d9c*/ 	.word	0x000000ff
        /*0da0*/ 	.word	0x00000008
        /*0da4*/ 	.short	0x010a
        /*0da6*/ 	.byte	0x06
	.zero		1


	//   ....[202]....
        /*0da8*/ 	.word	0x00005220
        /*0dac*/ 	.word	0x000000ff
        /*0db0*/ 	.word	0x00000008
        /*0db4*/ 	.short	0x010a
        /*0db6*/ 	.byte	0x06
	.zero		1


	//   ....[203]....
        /*0db8*/ 	.word	0x000052e0
        /*0dbc*/ 	.word	0x000000ff
        /*0dc0*/ 	.word	0x00000000
        /*0dc4*/ 	.short	0x0101
        /*0dc6*/ 	.byte	0x07
	.zero		1


	//   ....[204]....
        /*0dc8*/ 	.word	0x000055c0
        /*0dcc*/ 	.word	0x00000000
        /*0dd0*/ 	.word	0x00000370
        /*0dd4*/ 	.short	0x010a
        /*0dd6*/ 	.byte	0xff
	.zero		1


	//   ....[205]....
        /*0dd8*/ 	.word	0x00005680
        /*0ddc*/ 	.word	0x00000000
        /*0de0*/ 	.word	0x00000000
        /*0de4*/ 	.short	0x0101
        /*0de6*/ 	.byte	0xff
	.zero		1


	//   ....[206]....
        /*0de8*/ 	.word	0x00005730
        /*0dec*/ 	.word	0x000000ff
        /*0df0*/ 	.word	0x00000000
        /*0df4*/ 	.short	0x010a
        /*0df6*/ 	.byte	0x06
	.zero		1


	//   ....[207]....
        /*0df8*/ 	.word	0x00005740
        /*0dfc*/ 	.word	0x000000ff
        /*0e00*/ 	.word	0x000003b0
        /*0e04*/ 	.short	0x010a
        /*0e06*/ 	.byte	0x0b
	.zero		1


	//   ....[208]....
        /*0e08*/ 	.word	0x00005800
        /*0e0c*/ 	.word	0x000000ff
        /*0e10*/ 	.word	0x00000000
        /*0e14*/ 	.short	0x010a
        /*0e16*/ 	.byte	0x09
	.zero		1


	//   ....[209]....
        /*0e18*/ 	.word	0x00005940
        /*0e1c*/ 	.word	0x000000ff
        /*0e20*/ 	.word	0x00000000
        /*0e24*/ 	.short	0x010a
        /*0e26*/ 	.byte	0x06
	.zero		1


	//   ....[210]....
        /*0e28*/ 	.word	0x00005b40
        /*0e2c*/ 	.word	0x000000ff
        /*0e30*/ 	.word	0x00000000
        /*0e34*/ 	.short	0x010a
        /*0e36*/ 	.byte	0x07
	.zero		1


	//   ....[211]....
        /*0e38*/ 	.word	0x00005bd0
        /*0e3c*/ 	.word	0x000000ff
        /*0e40*/ 	.word	0x00000000
        /*0e44*/ 	.short	0x010a
        /*0e46*/ 	.byte	0x07
	.zero		1


	//   ....[212]....
        /*0e48*/ 	.word	0x00005c60
        /*0e4c*/ 	.word	0x000000ff
        /*0e50*/ 	.word	0x00000000
        /*0e54*/ 	.short	0x010a
        /*0e56*/ 	.byte	0x07
	.zero		1


	//   ....[213]....
        /*0e58*/ 	.word	0x00005d00
        /*0e5c*/ 	.word	0x00000000
        /*0e60*/ 	.word	0x00000000
        /*0e64*/ 	.short	0x010a
        /*0e66*/ 	.byte	0xff
	.zero		1


	//   ....[214]....
        /*0e68*/ 	.word	0x00005d40
        /*0e6c*/ 	.word	0x00000000
        /*0e70*/ 	.word	0x00000000
        /*0e74*/ 	.short	0x010a
        /*0e76*/ 	.byte	0xff
	.zero		1


	//   ....[215]....
        /*0e78*/ 	.word	0x00005db0
        /*0e7c*/ 	.word	0x000000ff
        /*0e80*/ 	.word	0x00000000
        /*0e84*/ 	.short	0x0101
        /*0e86*/ 	.byte	0x05
	.zero		1


	//   ....[216]....
        /*0e88*/ 	.word	0x00005df0
        /*0e8c*/ 	.word	0x000000ff
        /*0e90*/ 	.word	0x000003f0
        /*0e94*/ 	.short	0x010a
        /*0e96*/ 	.byte	0x08
	.zero		1


	//   ....[217]....
        /*0e98*/ 	.word	0x00005e40
        /*0e9c*/ 	.word	0x000000ff
        /*0ea0*/ 	.word	0x00000000
        /*0ea4*/ 	.short	0x0101
        /*0ea6*/ 	.byte	0x05
	.zero		1


	//   ....[218]....
        /*0ea8*/ 	.word	0x00006270
        /*0eac*/ 	.word	0x00000000
        /*0eb0*/ 	.word	0x00000370
        /*0eb4*/ 	.short	0x010a
        /*0eb6*/ 	.byte	0xff
	.zero		1


	//   ....[219]....
        /*0eb8*/ 	.word	0x00006330
        /*0ebc*/ 	.word	0x00000000
        /*0ec0*/ 	.word	0x00000000
        /*0ec4*/ 	.short	0x0101
        /*0ec6*/ 	.byte	0xff
	.zero		1


	//   ....[220]....
        /*0ec8*/ 	.word	0x00006650
        /*0ecc*/ 	.word	0x000000ff
        /*0ed0*/ 	.word	0x00000368
        /*0ed4*/ 	.short	0x010a
        /*0ed6*/ 	.byte	0x07
	.zero		1


	//   ....[221]....
        /*0ed8*/ 	.word	0x00006840
        /*0edc*/ 	.word	0x000000ff
        /*0ee0*/ 	.word	0x00000350
        /*0ee4*/ 	.short	0x010a
        /*0ee6*/ 	.byte	0x07
	.zero		1


	//   ....[222]....
        /*0ee8*/ 	.word	0x00006aa0
        /*0eec*/ 	.word	0x000000ff
        /*0ef0*/ 	.word	0x00000340
        /*0ef4*/ 	.short	0x010b
        /*0ef6*/ 	.byte	0x07
	.zero		1


	//   ....[223]....
        /*0ef8*/ 	.word	0x00006b10
        /*0efc*/ 	.word	0x000000ff
        /*0f00*/ 	.word	0x00000000
        /*0f04*/ 	.short	0x0101
        /*0f06*/ 	.byte	0x0e
	.zero		1


	//   ....[224]....
        /*0f08*/ 	.word	0x00006b50
        /*0f0c*/ 	.word	0x000000ff
        /*0f10*/ 	.word	0x00000358
        /*0f14*/ 	.short	0x010a
        /*0f16*/ 	.byte	0x07
	.zero		1


	//   ....[225]....
        /*0f18*/ 	.word	0x00006d80
        /*0f1c*/ 	.word	0x000000ff
        /*0f20*/ 	.word	0x00000348
        /*0f24*/ 	.short	0x010b
        /*0f26*/ 	.byte	0x07
	.zero		1


	//   ....[226]....
        /*0f28*/ 	.word	0x00006da0
        /*0f2c*/ 	.word	0x000000ff
        /*0f30*/ 	.word	0x00000000
        /*0f34*/ 	.short	0x0101
        /*0f36*/ 	.byte	0x0d
	.zero		1


	//   ....[227]....
        /*0f38*/ 	.word	0x00006dd0
        /*0f3c*/ 	.word	0x000000ff
        /*0f40*/ 	.word	0x00000350
        /*0f44*/ 	.short	0x010a
        /*0f46*/ 	.byte	0x07
	.zero		1


	//   ....[228]....
        /*0f48*/ 	.word	0x00006e10
        /*0f4c*/ 	.word	0x00000000
        /*0f50*/ 	.word	0x00000358
        /*0f54*/ 	.short	0x010a
        /*0f56*/ 	.byte	0xff
	.zero		1


	//   ....[229]....
        /*0f58*/ 	.word	0x00007150
        /*0f5c*/ 	.word	0x00000000
        /*0f60*/ 	.word	0x00000370
        /*0f64*/ 	.short	0x010a
        /*0f66*/ 	.byte	0xff
	.zero		1


	//   ....[230]....
        /*0f68*/ 	.word	0x00007260
        /*0f6c*/ 	.word	0x00000000
        /*0f70*/ 	.word	0x00000000
        /*0f74*/ 	.short	0x0101
        /*0f76*/ 	.byte	0xff
	.zero		1


	//   ....[231]....
        /*0f78*/ 	.word	0x00007c70
        /*0f7c*/ 	.word	0x00000003
        /*0f80*/ 	.word	0x00000340
        /*0f84*/ 	.short	0x010a
        /*0f86*/ 	.byte	0xff
	.zero		1


	//   ....[232]....
        /*0f88*/ 	.word	0x00007cc0
        /*0f8c*/ 	.word	0x0000006e
        /*0f90*/ 	.word	0x00000390
        /*0f94*/ 	.short	0x010a
        /*0f96*/ 	.byte	0xff
	.zero		1


	//   ....[233]....
        /*0f98*/ 	.word	0x00007de0
        /*0f9c*/ 	.word	0x00000003
        /*0fa0*/ 	.word	0x00000340
        /*0fa4*/ 	.short	0x010a
        /*0fa6*/ 	.byte	0xff
	.zero		1


	//   ....[234]....
        /*0fa8*/ 	.word	0x00007f00
        /*0fac*/ 	.word	0x00000000
        /*0fb0*/ 	.word	0x00000000
        /*0fb4*/ 	.short	0x0101
        /*0fb6*/ 	.byte	0xff
	.zero		1


	//   ....[235]....
        /*0fb8*/ 	.word	0x00007f80
        /*0fbc*/ 	.word	0x0000006e
        /*0fc0*/ 	.word	0x00000390
        /*0fc4*/ 	.short	0x010a
        /*0fc6*/ 	.byte	0xff
	.zero		1


	//   ....[236]....
        /*0fc8*/ 	.word	0x00008b50
        /*0fcc*/ 	.word	0x0000004b
        /*0fd0*/ 	.word	0x00000340
        /*0fd4*/ 	.short	0x010a
        /*0fd6*/ 	.byte	0xff
	.zero		1


	//   ....[237]....
        /*0fd8*/ 	.word	0x00008c00
        /*0fdc*/ 	.word	0x0000004b
        /*0fe0*/ 	.word	0x00000340
        /*0fe4*/ 	.short	0x010a
        /*0fe6*/ 	.byte	0xff
	.zero		1


	//   ....[238]....
        /*0fe8*/ 	.word	0x00008d20
        /*0fec*/ 	.word	0x00000000
        /*0ff0*/ 	.word	0x00000000
        /*0ff4*/ 	.short	0x0101
        /*0ff6*/ 	.byte	0xff
	.zero		1


	//   ....[239]....
        /*0ff8*/ 	.word	0x00008fe0
        /*0ffc*/ 	.word	0x0000006e
        /*1000*/ 	.word	0x00000000
        /*1004*/ 	.short	0x0101
        /*1006*/ 	.byte	0xff
	.zero		1


	//   ....[240]....
        /*1008*/ 	.word	0x00009a40
        /*100c*/ 	.word	0x00000003
        /*1010*/ 	.word	0x000003e0
        /*1014*/ 	.short	0x010a
        /*1016*/ 	.byte	0xff
	.zero		1


	//   ....[241]....
        /*1018*/ 	.word	0x00009aa0
        /*101c*/ 	.word	0x00000002
        /*1020*/ 	.word	0x000001a0
        /*1024*/ 	.short	0x010a
        /*1026*/ 	.byte	0xff
	.zero		1


	//   ....[242]....
        /*1028*/ 	.word	0x00009b00
        /*102c*/ 	.word	0x00000002
        /*1030*/ 	.word	0x000001a0
        /*1034*/ 	.short	0x010a
        /*1036*/ 	.byte	0xff
	.zero		1


	//   ....[243]....
        /*1038*/ 	.word	0x00009b50
        /*103c*/ 	.word	0x00000002
        /*1040*/ 	.word	0x00000370
        /*1044*/ 	.short	0x010a
        /*1046*/ 	.byte	0xff
	.zero		1


	//   ....[244]....
        /*1048*/ 	.word	0x00009bb0
        /*104c*/ 	.word	0x00000000
        /*1050*/ 	.word	0x00000000
        /*1054*/ 	.short	0x010a
        /*1056*/ 	.byte	0xff
	.zero		1


	//   ....[245]....
        /*1058*/ 	.word	0x00009c10
        /*105c*/ 	.word	0x00000000
        /*1060*/ 	.word	0x00000000
        /*1064*/ 	.short	0x010a
        /*1066*/ 	.byte	0xff
	.zero		1


	//   ....[246]....
        /*1068*/ 	.word	0x00009c70
        /*106c*/ 	.word	0x00000000
        /*1070*/ 	.word	0x00000000
        /*1074*/ 	.short	0x010a
        /*1076*/ 	.byte	0xff
	.zero		1


	//   ....[247]....
        /*1078*/ 	.word	0x00009cd0
        /*107c*/ 	.word	0x00000000
        /*1080*/ 	.word	0x00000000
        /*1084*/ 	.short	0x010a
        /*1086*/ 	.byte	0xff
	.zero		1


	//   ....[248]....
        /*1088*/ 	.word	0x00009d30
        /*108c*/ 	.word	0x00000000
        /*1090*/ 	.word	0x00000000
        /*1094*/ 	.short	0x010a
        /*1096*/ 	.byte	0xff
	.zero		1


	//   ....[249]....
        /*1098*/ 	.word	0x00009d90
        /*109c*/ 	.word	0x00000000
        /*10a0*/ 	.word	0x00000000
        /*10a4*/ 	.short	0x010a
        /*10a6*/ 	.byte	0xff
	.zero		1


	//   ....[250]....
        /*10a8*/ 	.word	0x00009df0
        /*10ac*/ 	.word	0x00000000
        /*10b0*/ 	.word	0x00000000
        /*10b4*/ 	.short	0x010a
        /*10b6*/ 	.byte	0xff
	.zero		1


	//   ....[251]....
        /*10b8*/ 	.word	0x00009e50
        /*10bc*/ 	.word	0x00000000
        /*10c0*/ 	.word	0x00000000
        /*10c4*/ 	.short	0x010a
        /*10c6*/ 	.byte	0xff
	.zero		1


	//   ....[252]....
        /*10c8*/ 	.word	0x00009eb0
        /*10cc*/ 	.word	0x00000000
        /*10d0*/ 	.word	0x00000000
        /*10d4*/ 	.short	0x010a
        /*10d6*/ 	.byte	0xff
	.zero		1


	//   ....[253]....
        /*10d8*/ 	.word	0x00009f10
        /*10dc*/ 	.word	0x00000000
        /*10e0*/ 	.word	0x00000000
        /*10e4*/ 	.short	0x010a
        /*10e6*/ 	.byte	0xff
	.zero		1


	//   ....[254]....
        /*10e8*/ 	.word	0x00009f70
        /*10ec*/ 	.word	0x00000000
        /*10f0*/ 	.word	0x00000000
        /*10f4*/ 	.short	0x010a
        /*10f6*/ 	.byte	0xff
	.zero		1


	//   ....[255]....
        /*10f8*/ 	.word	0x00009fd0
        /*10fc*/ 	.word	0x00000000
        /*1100*/ 	.word	0x00000000
        /*1104*/ 	.short	0x010a
        /*1106*/ 	.byte	0xff
	.zero		1


	//   ....[0]....
        /*1108*/ 	.word	0x0000a030
        /*110c*/ 	.word	0x00000000
        /*1110*/ 	.word	0x00000000
        /*1114*/ 	.short	0x010a
        /*1116*/ 	.byte	0xff
	.zero		1


	//   ....[1]....
        /*1118*/ 	.word	0x0000a090
        /*111c*/ 	.word	0x00000000
        /*1120*/ 	.word	0x00000000
        /*1124*/ 	.short	0x010a
        /*1126*/ 	.byte	0xff
	.zero		1


	//   ....[2]....
        /*1128*/ 	.word	0x0000a0f0
        /*112c*/ 	.word	0x00000000
        /*1130*/ 	.word	0x00000000
        /*1134*/ 	.short	0x010a
        /*1136*/ 	.byte	0xff
	.zero		1


	//   ....[3]....
        /*1138*/ 	.word	0x0000a150
        /*113c*/ 	.word	0x00000000
        /*1140*/ 	.word	0x00000000
        /*1144*/ 	.short	0x010a
        /*1146*/ 	.byte	0xff
	.zero		1


	//   ....[4]....
        /*1148*/ 	.word	0x0000a1b0
        /*114c*/ 	.word	0x00000000
        /*1150*/ 	.word	0x00000000
        /*1154*/ 	.short	0x010a
        /*1156*/ 	.byte	0xff
	.zero		1


	//   ....[5]....
        /*1158*/ 	.word	0x0000a210
        /*115c*/ 	.word	0x00000000
        /*1160*/ 	.word	0x00000000
        /*1164*/ 	.short	0x010a
        /*1166*/ 	.byte	0xff
	.zero		1


	//   ....[6]....
        /*1168*/ 	.word	0x0000a270
        /*116c*/ 	.word	0x00000000
        /*1170*/ 	.word	0x00000000
        /*1174*/ 	.short	0x010a
        /*1176*/ 	.byte	0xff
	.zero		1


	//   ....[7]....
        /*1178*/ 	.word	0x0000a2d0
        /*117c*/ 	.word	0x00000000
        /*1180*/ 	.word	0x00000000
        /*1184*/ 	.short	0x010a
        /*1186*/ 	.byte	0xff
	.zero		1


	//   ....[8]....
        /*1188*/ 	.word	0x0000a330
        /*118c*/ 	.word	0x00000000
        /*1190*/ 	.word	0x00000000
        /*1194*/ 	.short	0x010a
        /*1196*/ 	.byte	0xff
	.zero		1


	//   ....[9]....
        /*1198*/ 	.word	0x0000a390
        /*119c*/ 	.word	0x00000000
        /*11a0*/ 	.word	0x00000000
        /*11a4*/ 	.short	0x010a
        /*11a6*/ 	.byte	0xff
	.zero		1


	//   ....[10]....
        /*11a8*/ 	.word	0x0000a3f0
        /*11ac*/ 	.word	0x00000000
        /*11b0*/ 	.word	0x00000000
        /*11b4*/ 	.short	0x010a
        /*11b6*/ 	.byte	0xff
	.zero		1


	//   ....[11]....
        /*11b8*/ 	.word	0x0000a450
        /*11bc*/ 	.word	0x00000000
        /*11c0*/ 	.word	0x00000000
        /*11c4*/ 	.short	0x010a
        /*11c6*/ 	.byte	0xff
	.zero		1


	//   ....[12]....
        /*11c8*/ 	.word	0x0000a4b0
        /*11cc*/ 	.word	0x00000000
        /*11d0*/ 	.word	0x00000000
        /*11d4*/ 	.short	0x010a
        /*11d6*/ 	.byte	0xff
	.zero		1


	//   ....[13]....
        /*11d8*/ 	.word	0x0000a510
        /*11dc*/ 	.word	0x00000000
        /*11e0*/ 	.word	0x00000000
        /*11e4*/ 	.short	0x010a
        /*11e6*/ 	.byte	0xff
	.zero		1


	//   ....[14]....
        /*11e8*/ 	.word	0x0000a570
        /*11ec*/ 	.word	0x00000000
        /*11f0*/ 	.word	0x00000000
        /*11f4*/ 	.short	0x010a
        /*11f6*/ 	.byte	0xff
	.zero		1


	//   ....[15]....
        /*11f8*/ 	.word	0x0000a5d0
        /*11fc*/ 	.word	0x00000000
        /*1200*/ 	.word	0x00000000
        /*1204*/ 	.short	0x010a
        /*1206*/ 	.byte	0xff
	.zero		1


	//   ....[16]....
        /*1208*/ 	.word	0x0000a630
        /*120c*/ 	.word	0x00000000
        /*1210*/ 	.word	0x00000000
        /*1214*/ 	.short	0x010a
        /*1216*/ 	.byte	0xff
	.zero		1


	//   ....[17]....
        /*1218*/ 	.word	0x0000a690
        /*121c*/ 	.word	0x00000000
        /*1220*/ 	.word	0x00000000
        /*1224*/ 	.short	0x010a
        /*1226*/ 	.byte	0xff
	.zero		1


	//   ....[18]....
        /*1228*/ 	.word	0x0000a6f0
        /*122c*/ 	.word	0x00000000
        /*1230*/ 	.word	0x00000000
        /*1234*/ 	.short	0x010a
        /*1236*/ 	.byte	0xff
	.zero		1


	//   ....[19]....
        /*1238*/ 	.word	0x0000a750
        /*123c*/ 	.word	0x00000000
        /*1240*/ 	.word	0x00000000
        /*1244*/ 	.short	0x010a
        /*1246*/ 	.byte	0xff
	.zero		1


	//   ....[20]....
        /*1248*/ 	.word	0x0000a7b0
        /*124c*/ 	.word	0x00000000
        /*1250*/ 	.word	0x00000000
        /*1254*/ 	.short	0x010a
        /*1256*/ 	.byte	0xff
	.zero		1


	//   ....[21]....
        /*1258*/ 	.word	0x0000a810
        /*125c*/ 	.word	0x00000000
        /*1260*/ 	.word	0x00000000
        /*1264*/ 	.short	0x010a
        /*1266*/ 	.byte	0xff
	.zero		1


	//   ....[22]....
        /*1268*/ 	.word	0x0000a870
        /*126c*/ 	.word	0x00000000
        /*1270*/ 	.word	0x00000000
        /*1274*/ 	.short	0x010a
        /*1276*/ 	.byte	0xff
	.zero		1


	//   ....[23]....
        /*1278*/ 	.word	0x0000a8d0
        /*127c*/ 	.word	0x00000000
        /*1280*/ 	.word	0x00000000
        /*1284*/ 	.short	0x010a
        /*1286*/ 	.byte	0xff
	.zero		1


	//   ....[24]....
        /*1288*/ 	.word	0x0000a930
        /*128c*/ 	.word	0x00000000
        /*1290*/ 	.word	0x00000000
        /*1294*/ 	.short	0x010a
        /*1296*/ 	.byte	0xff
	.zero		1


	//   ....[25]....
        /*1298*/ 	.word	0x0000a990
        /*129c*/ 	.word	0x00000000
        /*12a0*/ 	.word	0x00000000
        /*12a4*/ 	.short	0x010a
        /*12a6*/ 	.byte	0xff
	.zero		1


	//   ....[26]....
        /*12a8*/ 	.word	0x0000a9f0
        /*12ac*/ 	.word	0x00000000
        /*12b0*/ 	.word	0x00000000
        /*12b4*/ 	.short	0x010a
        /*12b6*/ 	.byte	0xff
	.zero		1


	//   ....[27]....
        /*12b8*/ 	.word	0x0000aa50
        /*12bc*/ 	.word	0x00000000
        /*12c0*/ 	.word	0x00000000
        /*12c4*/ 	.short	0x010a
        /*12c6*/ 	.byte	0xff
	.zero		1


	//   ....[28]....
        /*12c8*/ 	.word	0x0000aab0
        /*12cc*/ 	.word	0x00000000
        /*12d0*/ 	.word	0x00000000
        /*12d4*/ 	.short	0x010a
        /*12d6*/ 	.byte	0xff
	.zero		1


	//   ....[29]....
        /*12d8*/ 	.word	0x0000ab10
        /*12dc*/ 	.word	0x00000000
        /*12e0*/ 	.word	0x00000000
        /*12e4*/ 	.short	0x010a
        /*12e6*/ 	.byte	0xff
	.zero		1


	//   ....[30]....
        /*12e8*/ 	.word	0x0000ab70
        /*12ec*/ 	.word	0x00000000
        /*12f0*/ 	.word	0x00000000
        /*12f4*/ 	.short	0x010a
        /*12f6*/ 	.byte	0xff
	.zero		1


	//   ....[31]....
        /*12f8*/ 	.word	0x0000abd0
        /*12fc*/ 	.word	0x00000000
        /*1300*/ 	.word	0x00000000
        /*1304*/ 	.short	0x010a
        /*1306*/ 	.byte	0xff
	.zero		1


	//   ....[32]....
        /*1308*/ 	.word	0x0000ac30
        /*130c*/ 	.word	0x00000000
        /*1310*/ 	.word	0x00000000
        /*1314*/ 	.short	0x010a
        /*1316*/ 	.byte	0xff
	.zero		1


	//   ....[33]....
        /*1318*/ 	.word	0x0000ac90
        /*131c*/ 	.word	0x00000000
        /*1320*/ 	.word	0x00000000
        /*1324*/ 	.short	0x010a
        /*1326*/ 	.byte	0xff
	.zero		1


	//   ....[34]....
        /*1328*/ 	.word	0x0000acf0
        /*132c*/ 	.word	0x00000000
        /*1330*/ 	.word	0x00000000
        /*1334*/ 	.short	0x010a
        /*1336*/ 	.byte	0xff
	.zero		1


	//   ....[35]....
        /*1338*/ 	.word	0x0000ad50
        /*133c*/ 	.word	0x00000000
        /*1340*/ 	.word	0x00000000
        /*1344*/ 	.short	0x010a
        /*1346*/ 	.byte	0xff
	.zero		1


	//   ....[36]....
        /*1348*/ 	.word	0x0000adb0
        /*134c*/ 	.word	0x00000000
        /*1350*/ 	.word	0x00000000
        /*1354*/ 	.short	0x010a
        /*1356*/ 	.byte	0xff
	.zero		1


	//   ....[37]....
        /*1358*/ 	.word	0x0000ae10
        /*135c*/ 	.word	0x00000000
        /*1360*/ 	.word	0x00000000
        /*1364*/ 	.short	0x010a
        /*1366*/ 	.byte	0xff
	.zero		1


	//   ....[38]....
        /*1368*/ 	.word	0x0000ae70
        /*136c*/ 	.word	0x00000000
        /*1370*/ 	.word	0x00000000
        /*1374*/ 	.short	0x010a
        /*1376*/ 	.byte	0xff
	.zero		1


	//   ....[39]....
        /*1378*/ 	.word	0x0000aec0
        /*137c*/ 	.word	0x00000000
        /*1380*/ 	.word	0x000003d0
        /*1384*/ 	.short	0x010a
        /*1386*/ 	.byte	0xff
	.zero		1


	//   ....[40]....
        /*1388*/ 	.word	0x0000af20
        /*138c*/ 	.word	0x00000000
        /*1390*/ 	.word	0x00000380
        /*1394*/ 	.short	0x010a
        /*1396*/ 	.byte	0xff
	.zero		1


	//   ....[41]....
        /*1398*/ 	.word	0x0000af70
        /*139c*/ 	.word	0x00000000
        /*13a0*/ 	.word	0x00000370
        /*13a4*/ 	.short	0x010a
        /*13a6*/ 	.byte	0xff
	.zero		1


	//   ....[42]....
        /*13a8*/ 	.word	0x0000afd0
        /*13ac*/ 	.word	0x00000000
        /*13b0*/ 	.word	0x00000380
        /*13b4*/ 	.short	0x010a
        /*13b6*/ 	.byte	0xff
	.zero		1


	//   ....[43]....
        /*13b8*/ 	.word	0x0000b030
        /*13bc*/ 	.word	0x00000004
        /*13c0*/ 	.word	0x00000008
        /*13c4*/ 	.short	0x010a
        /*13c6*/ 	.byte	0xff
	.zero		1


	//   ....[44]....
        /*13c8*/ 	.word	0x0000b110
        /*13cc*/ 	.word	0x00000002
        /*13d0*/ 	.word	0x00000008
        /*13d4*/ 	.short	0x010a
        /*13d6*/ 	.byte	0xff
	.zero		1


	//   ....[45]....
        /*13d8*/ 	.word	0x0000b160
        /*13dc*/ 	.word	0x00000000
        /*13e0*/ 	.word	0x00000370
        /*13e4*/ 	.short	0x010a
        /*13e6*/ 	.byte	0xff
	.zero		1


	//   ....[46]....
        /*13e8*/ 	.word	0x0000b1c0
        /*13ec*/ 	.word	0x00000000
        /*13f0*/ 	.word	0x000003b0
        /*13f4*/ 	.short	0x010a
        /*13f6*/ 	.byte	0xff
	.zero		1


	//   ....[47]....
        /*13f8*/ 	.word	0x0000b220
        /*13fc*/ 	.word	0x00000000
        /*1400*/ 	.word	0x00000000
        /*1404*/ 	.short	0x010a
        /*1406*/ 	.byte	0xff
	.zero		1


	//   ....[48]....
        /*1408*/ 	.word	0x0000b280
        /*140c*/ 	.word	0x00000000
        /*1410*/ 	.word	0x00000000
        /*1414*/ 	.short	0x010a
        /*1416*/ 	.byte	0xff
	.zero		1


	//   ....[49]....
        /*1418*/ 	.word	0x0000b2e0
        /*141c*/ 	.word	0x00000000
        /*1420*/ 	.word	0x00000000
        /*1424*/ 	.short	0x010a
        /*1426*/ 	.byte	0xff
	.zero		1


	//   ....[50]....
        /*1428*/ 	.word	0x0000b340
        /*142c*/ 	.word	0x00000000
        /*1430*/ 	.word	0x00000000
        /*1434*/ 	.short	0x010a
        /*1436*/ 	.byte	0xff
	.zero		1


	//   ....[51]....
        /*1438*/ 	.word	0x0000b3a0
        /*143c*/ 	.word	0x00000000
        /*1440*/ 	.word	0x000003f0
        /*1444*/ 	.short	0x010a
        /*1446*/ 	.byte	0xff
	.zero		1


	//   ....[52]....
        /*1448*/ 	.word	0x0000b3f0
        /*144c*/ 	.word	0x00000000
        /*1450*/ 	.word	0x00000370
        /*1454*/ 	.short	0x010a
        /*1456*/ 	.byte	0xff
	.zero		1


	//   ....[53]....
        /*1458*/ 	.word	0x0000b450
        /*145c*/ 	.word	0x00000000
        /*1460*/ 	.word	0x00000368
        /*1464*/ 	.short	0x010a
        /*1466*/ 	.byte	0xff
	.zero		1


	//   ....[54]....
        /*1468*/ 	.word	0x0000b4b0
        /*146c*/ 	.word	0x00000003
        /*1470*/ 	.word	0x00000350
        /*1474*/ 	.short	0x010a
        /*1476*/ 	.byte	0xff
	.zero		1


	//   ....[55]....
        /*1478*/ 	.word	0x0000b510
        /*147c*/ 	.word	0x00000003
        /*1480*/ 	.word	0x00000358
        /*1484*/ 	.short	0x010a
        /*1486*/ 	.byte	0xff
	.zero		1


	//   ....[56]....
        /*1488*/ 	.word	0x0000b570
        /*148c*/ 	.word	0x00000000
        /*1490*/ 	.word	0x00000350
        /*1494*/ 	.short	0x010a
        /*1496*/ 	.byte	0xff
	.zero		1


	//   ....[57]....
        /*1498*/ 	.word	0x0000b5c0
        /*149c*/ 	.word	0x00000000
        /*14a0*/ 	.word	0x00000370
        /*14a4*/ 	.short	0x010a
        /*14a6*/ 	.byte	0xff
	.zero		1


	//   ....[58]....
        /*14a8*/ 	.word	0x0000b610
        /*14ac*/ 	.word	0x00000003
        /*14b0*/ 	.word	0x00000340
        /*14b4*/ 	.short	0x010a
        /*14b6*/ 	.byte	0xff
	.zero		1


	//   ....[59]....
        /*14b8*/ 	.word	0x0000b660
        /*14bc*/ 	.word	0x0000006e
        /*14c0*/ 	.word	0x00000390
        /*14c4*/ 	.short	0x010a
        /*14c6*/ 	.byte	0xff
	.zero		1


	//   ....[60]....
        /*14c8*/ 	.word	0x0000b6b0
        /*14cc*/ 	.word	0x0000004b
        /*14d0*/ 	.word	0x00000340
        /*14d4*/ 	.short	0x010a
        /*14d6*/ 	.byte	0xff
	.zero		1


	//----- nvinfo : EIATTR_NUM_MBARRIERS
	.align		4
.L_47:
        /*14d8*/ 	.byte	0x03, 0x38
        /*14da*/ 	.short	0x007f


	//----- nvinfo : EIATTR_EXIT_INSTR_OFFSETS
	.align		4
        /*14dc*/ 	.byte	0x04, 0x1c
        /*14de*/ 	.short	(.L_49 - .L_48)


	//   ....[0]....
.L_48:
        /*14e0*/ 	.word	0x000048e0


	//   ....[1]....
        /*14e4*/ 	.word	0x00004de0


	//   ....[2]....
        /*14e8*/ 	.word	0x00004e40


	//   ....[3]....
        /*14ec*/ 	.word	0x00006070


	//   ....[4]....
        /*14f0*/ 	.word	0x00006e40


	//   ....[5]....
        /*14f4*/ 	.word	0x00006e80


	//   ....[6]....
        /*14f8*/ 	.word	0x00009a30


	//----- nvinfo : EIATTR_MAX_THREADS
	.align		4
.L_49:
        /*14fc*/ 	.byte	0x04, 0x05
        /*14fe*/ 	.short	(.L_51 - .L_50)
.L_50:
        /*1500*/ 	.word	0x00000100
        /*1504*/ 	.word	0x00000001
        /*1508*/ 	.word	0x00000001


	//----- nvinfo : EIATTR_CRS_STACK_SIZE
	.align		4
.L_51:
        /*150c*/ 	.byte	0x04, 0x1e
        /*150e*/ 	.short	(.L_53 - .L_52)
.L_52:
        /*1510*/ 	.word	0x00000000


	//----- nvinfo : EIATTR_CBANK_PARAM_SIZE
	.align		4
.L_53:
        /*1514*/ 	.byte	0x03, 0x19
        /*1516*/ 	.short	0x0800


	//----- nvinfo : EIATTR_PARAM_CBANK
	.align		4
        /*1518*/ 	.byte	0x04, 0x0a
        /*151a*/ 	.short	(.L_55 - .L_54)
	.align		4
.L_54:
        /*151c*/ 	.word	index@(.nv.constant0._ZN7cutlass13device_kernelINS_4gemm6kernel13GemmUniversalIN4cute5tupleIJiiiiEEENS1_10collective13CollectiveMmaINS1_35MainloopSm100TmaUmmaWarpSpecializedILi52ELi2ELi4ENS5_IJNS4_1CILi2EEENSA_ILi1EEESC_EEEEENS5_IJNSA_ILi128EEESF_NSA_ILi32EEEEEEaNS5_IJlSC_lEEEaSI_NS4_8TiledMMAINS4_8MMA_AtomIJNS4_21SM100_MMA_S8_2x1SM_SSIaaiLi128ELi128ELNS4_4UMMA5MajorE0ELSN_0ELNSM_8SaturateE0EEEEEENS4_6LayoutINS5_IJSC_SC_SC_EEENS5_IJNSA_ILi0EEEST_ST_EEEEENS5_IJNS4_10UnderscoreESW_SW_EEEEENS4_18SM100_TMA_2SM_LOADENS4_14ComposedLayoutINS4_7SwizzleILi1ELi4ELi3EEENS4_18smem_ptr_flag_bitsILi8EEENSR_INS5_IJNSA_ILi8EEESG_EEENS5_IJSG_SC_EEEEEEEvNS4_8identityESZ_S19_vS1A_EENS_8epilogue10collective18CollectiveEpilogueINS1C_23Sm100TmaWarpSpecializedILi2ELi2ELi32ELb0ELb0EEEJNS5_IJNSA_ILi64EEESF_SG_EEENS5_IJNSR_IS1H_SC_EENSR_INS5_IJSG_SB_EEENS5_IJSC_S1H_EEEEEEEEaSI_aSI_NS1C_6fusion15FusionCallbacksIS1G_NS1O_17LinearCombinationIaiaiLNS_15FloatRoundStyleE2EEES1I_S1N_JEEENS4_5SM1004TMEM4LOAD26SM100_TMEM_LOAD_32dp32b32xENS4_13SM90_TMA_LOADES19_NS4_39AutoVectorizingCopyWithAssumedAlignmentILi128EEENS4_14SM90_TMA_STOREES19_S20_S20_EEEvvEEEEvNT_6ParamsE)
        /*1520*/ 	.short	0x0380
        /*1522*/ 	.short	0x0800


	//----- nvinfo : EIATTR_SW_WAR
	.align		4
.L_55:
        /*1524*/ 	.byte	0x04, 0x36
        /*1526*/ 	.short	(.L_57 - .L_56)
.L_56:
        /*1528*/ 	.word	0x00000008
.L_57:


//--------------------- .nv.callgraph             --------------------------
	.section	.nv.callgraph,"",@"SHT_CUDA_CALLGRAPH"
	.align	4
	.sectionentsize	8
	.align		4
        /*0000*/ 	.word	0x00000000
	.align		4
        /*0004*/ 	.word	0xffffffff
	.align		4
        /*0008*/ 	.word	index@(_ZN7cutlass13device_kernelINS_4gemm6kernel13GemmUniversalIN4cute5tupleIJiiiiEEENS1_10collective13CollectiveMmaINS1_35MainloopSm100TmaUmmaWarpSpecializedILi52ELi2ELi4ENS5_IJNS4_1CILi2EEENSA_ILi1EEESC_EEEEENS5_IJNSA_ILi128EEESF_NSA_ILi32EEEEEEaNS5_IJlSC_lEEEaSI_NS4_8TiledMMAINS4_8MMA_AtomIJNS4_21SM100_MMA_S8_2x1SM_SSIaaiLi128ELi128ELNS4_4UMMA5MajorE0ELSN_0ELNSM_8SaturateE0EEEEEENS4_6LayoutINS5_IJSC_SC_SC_EEENS5_IJNSA_ILi0EEEST_ST_EEEEENS5_IJNS4_10UnderscoreESW_SW_EEEEENS4_18SM100_TMA_2SM_LOADENS4_14ComposedLayoutINS4_7SwizzleILi1ELi4ELi3EEENS4_18smem_ptr_flag_bitsILi8EEENSR_INS5_IJNSA_ILi8EEESG_EEENS5_IJSG_SC_EEEEEEEvNS4_8identityESZ_S19_vS1A_EENS_8epilogue10collective18CollectiveEpilogueINS1C_23Sm100TmaWarpSpecializedILi2ELi2ELi32ELb0ELb0EEEJNS5_IJNSA_ILi64EEESF_SG_EEENS5_IJNSR_IS1H_SC_EENSR_INS5_IJSG_SB_EEENS5_IJSC_S1H_EEEEEEEEaSI_aSI_NS1C_6fusion15FusionCallbacksIS1G_NS1O_17LinearCombinationIaiaiLNS_15FloatRoundStyleE2EEES1I_S1N_JEEENS4_5SM1004TMEM4LOAD26SM100_TMEM_LOAD_32dp32b32xENS4_13SM90_TMA_LOADES19_NS4_39AutoVectorizingCopyWithAssumedAlignmentILi128EEENS4_14SM90_TMA_STOREES19_S20_S20_EEEvvEEEEvNT_6ParamsE)
	.align		4
        /*000c*/ 	.word	index@(__assertfail)
	.align		4
        /*0010*/ 	.word	0x00000000
	.align		4
        /*0014*/ 	.word	0xfffffffe
	.align		4
        /*0018*/ 	.word	0x00000000
	.align		4
        /*001c*/ 	.word	0xfffffffd
	.align		4
        /*0020*/ 	.word	0x00000000
	.align		4
        /*0024*/ 	.word	0xfffffffc


//--------------------- .nv.constant4             --------------------------
	.section	.nv.constant4,"a",@progbits
	.align	8
	.align		8
.nv.constant4:
        /*0000*/ 	.dword	__assertfail
	.align		8
        /*0008*/ 	.dword	__unnamed_1
	.align		8
        /*0010*/ 	.dword	__unnamed_2
	.align		8
        /*0018*/ 	.dword	_ZN40_INTERNAL_8ec3ba2e_4_k_cu_3eff0433_160674cuda3std3__45__cpo5beginE
	.align		8
        /*0020*/ 	.dword	_ZN40_INTERNAL_8ec3ba2e_4_k_cu_3eff0433_160674cuda3std3__45__cpo3endE
	.align		8
        /*0028*/ 	.dword	_ZN40_INTERNAL_8ec3ba2e_4_k_cu_3eff0433_160674cuda3std3__45__cpo6cbeginE
	.align		8
        /*0030*/ 	.dword	_ZN40_INTERNAL_8ec3ba2e_4_k_cu_3eff0433_160674cuda3std3__45__cpo4cendE
	.align		8
        /*0038*/ 	.dword	_ZN40_INTERNAL_8ec3ba2e_4_k_cu_3eff0433_160674cuda3std3__442_GLOBAL__N__8ec3ba2e_4_k_cu_3eff0433_160676ignoreE
	.align		8
        /*0040*/ 	.dword	_ZN40_INTERNAL_8ec3ba2e_4_k_cu_3eff0433_160674cuda3std3__419piecewise_constructE
	.align		8
        /*0048*/ 	.dword	_ZN40_INTERNAL_8ec3ba2e_4_k_cu_3eff0433_160674cuda3std3__48in_placeE
	.align		8
        /*0050*/ 	.dword	_ZN40_INTERNAL_8ec3ba2e_4_k_cu_3eff0433_160674cuda3std6ranges3__45__cpo4swapE
	.align		8
        /*0058*/ 	.dword	_ZN40_INTERNAL_8ec3ba2e_4_k_cu_3eff0433_160674cuda3std6ranges3__45__cpo9iter_moveE
	.align		8
        /*0060*/ 	.dword	_ZN40_INTERNAL_8ec3ba2e_4_k_cu_3eff0433_160674cute7productE
	.align		8
        /*0068*/ 	.dword	_ZN40_INTERNAL_8ec3ba2e_4_k_cu_3eff0433_160674cute1_E
	.align		8
        /*0070*/ 	.dword	$str$25
	.align		8
        /*0078*/ 	.dword	$str$26
	.align		8
        /*0080*/ 	.dword	$str$27
	.align		8
        /*0088*/ 	.dword	$str$28


//--------------------- .text._ZN7cutlass13device_kernelINS_4gemm6kernel13GemmUniversalIN4cute5tupleIJiiiiEEENS1_10collective13CollectiveMmaINS1_35MainloopSm100TmaUmmaWarpSpecializedILi52ELi2ELi4ENS5_IJNS4_1CILi2EEENSA_ILi1EEESC_EEEEENS5_IJNSA_ILi128EEESF_NSA_ILi32EEEEEEaNS5_IJlSC_lEEEaSI_NS4_8TiledMMAINS4_8MMA_AtomIJNS4_21SM100_MMA_S8_2x1SM_SSIaaiLi128ELi128ELNS4_4UMMA5MajorE0ELSN_0ELNSM_8SaturateE0EEEEEENS4_6LayoutINS5_IJSC_SC_SC_EEENS5_IJNSA_ILi0EEEST_ST_EEEEENS5_IJNS4_10UnderscoreESW_SW_EEEEENS4_18SM100_TMA_2SM_LOADENS4_14ComposedLayoutINS4_7SwizzleILi1ELi4ELi3EEENS4_18smem_ptr_flag_bitsILi8EEENSR_INS5_IJNSA_ILi8EEESG_EEENS5_IJSG_SC_EEEEEEEvNS4_8identityESZ_S19_vS1A_EENS_8epilogue10collective18CollectiveEpilogueINS1C_23Sm100TmaWarpSpecializedILi2ELi2ELi32ELb0ELb0EEEJNS5_IJNSA_ILi64EEESF_SG_EEENS5_IJNSR_IS1H_SC_EENSR_INS5_IJSG_SB_EEENS5_IJSC_S1H_EEEEEEEEaSI_aSI_NS1C_6fusion15FusionCallbacksIS1G_NS1O_17LinearCombinationIaiaiLNS_15FloatRoundStyleE2EEES1I_S1N_JEEENS4_5SM1004TMEM4LOAD26SM100_TMEM_LOAD_32dp32b32xENS4_13SM90_TMA_LOADES19_NS4_39AutoVectorizingCopyWithAssumedAlignmentILi128EEENS4_14SM90_TMA_STOREES19_S20_S20_EEEvvEEEEvNT_6ParamsE --------------------------
	.section	.text._ZN7cutlass13device_kernelINS_4gemm6kernel13GemmUniversalIN4cute5tupleIJiiiiEEENS1_10collective13CollectiveMmaINS1_35MainloopSm100TmaUmmaWarpSpecializedILi52ELi2ELi4ENS5_IJNS4_1CILi2EEENSA_ILi1EEESC_EEEEENS5_IJNSA_ILi128EEESF_NSA_ILi32EEEEEEaNS5_IJlSC_lEEEaSI_NS4_8TiledMMAINS4_8MMA_AtomIJNS4_21SM100_MMA_S8_2x1SM_SSIaaiLi128ELi128ELNS4_4UMMA5MajorE0ELSN_0ELNSM_8SaturateE0EEEEEENS4_6LayoutINS5_IJSC_SC_SC_EEENS5_IJNSA_ILi0EEEST_ST_EEEEENS5_IJNS4_10UnderscoreESW_SW_EEEEENS4_18SM100_TMA_2SM_LOADENS4_14ComposedLayoutINS4_7SwizzleILi1ELi4ELi3EEENS4_18smem_ptr_flag_bitsILi8EEENSR_INS5_IJNSA_ILi8EEESG_EEENS5_IJSG_SC_EEEEEEEvNS4_8identityESZ_S19_vS1A_EENS_8epilogue10collective18CollectiveEpilogueINS1C_23Sm100TmaWarpSpecializedILi2ELi2ELi32ELb0ELb0EEEJNS5_IJNSA_ILi64EEESF_SG_EEENS5_IJNSR_IS1H_SC_EENSR_INS5_IJSG_SB_EEENS5_IJSC_S1H_EEEEEEEEaSI_aSI_NS1C_6fusion15FusionCallbacksIS1G_NS1O_17LinearCombinationIaiaiLNS_15FloatRoundStyleE2EEES1I_S1N_JEEENS4_5SM1004TMEM4LOAD26SM100_TMEM_LOAD_32dp32b32xENS4_13SM90_TMA_LOADES19_NS4_39AutoVectorizingCopyWithAssumedAlignmentILi128EEENS4_14SM90_TMA_STOREES19_S20_S20_EEEvvEEEEvNT_6ParamsE,"ax",@progbits
	.align	128
.text._ZN7cutlass13device_kernelINS_4gemm6kernel13GemmUniversalIN4cute5tupleIJiiiiEEENS1_10collective13CollectiveMmaINS1_35MainloopSm100TmaUmmaWarpSpecializedILi52ELi2ELi4ENS5_IJNS4_1CILi2EEENSA_ILi1EEESC_EEEEENS5_IJNSA_ILi128EEESF_NSA_ILi32EEEEEEaNS5_IJlSC_lEEEaSI_NS4_8TiledMMAINS4_8MMA_AtomIJNS4_21SM100_MMA_S8_2x1SM_SSIaaiLi128ELi128ELNS4_4UMMA5MajorE0ELSN_0ELNSM_8SaturateE0EEEEEENS4_6LayoutINS5_IJSC_SC_SC_EEENS5_IJNSA_ILi0EEEST_ST_EEEEENS5_IJNS4_10UnderscoreESW_SW_EEEEENS4_18SM100_TMA_2SM_LOADENS4_14ComposedLayoutINS4_7SwizzleILi1ELi4ELi3EEENS4_18smem_ptr_flag_bitsILi8EEENSR_INS5_IJNSA_ILi8EEESG_EEENS5_IJSG_SC_EEEEEEEvNS4_8identityESZ_S19_vS1A_EENS_8epilogue10collective18CollectiveEpilogueINS1C_23Sm100TmaWarpSpecializedILi2ELi2ELi32ELb0ELb0EEEJNS5_IJNSA_ILi64EEESF_SG_EEENS5_IJNSR_IS1H_SC_EENSR_INS5_IJSG_SB_EEENS5_IJSC_S1H_EEEEEEEEaSI_aSI_NS1C_6fusion15FusionCallbacksIS1G_NS1O_17LinearCombinationIaiaiLNS_15FloatRoundStyleE2EEES1I_S1N_JEEENS4_5SM1004TMEM4LOAD26SM100_TMEM_LOAD_32dp32b32xENS4_13SM90_TMA_LOADES19_NS4_39AutoVectorizingCopyWithAssumedAlignmentILi128EEENS4_14SM90_TMA_STOREES19_S20_S20_EEEvvEEEEvNT_6ParamsE:
        .type           _ZN7cutlass13device_kernelINS_4gemm6kernel13GemmUniversalIN4cute5tupleIJiiiiEEENS1_10collective13CollectiveMmaINS1_35MainloopSm100TmaUmmaWarpSpecializedILi52ELi2ELi4ENS5_IJNS4_1CILi2EEENSA_ILi1EEESC_EEEEENS5_IJNSA_ILi128EEESF_NSA_ILi32EEEEEEaNS5_IJlSC_lEEEaSI_NS4_8TiledMMAINS4_8MMA_AtomIJNS4_21SM100_MMA_S8_2x1SM_SSIaaiLi128ELi128ELNS4_4UMMA5MajorE0ELSN_0ELNSM_8SaturateE0EEEEEENS4_6LayoutINS5_IJSC_SC_SC_EEENS5_IJNSA_ILi0EEEST_ST_EEEEENS5_IJNS4_10UnderscoreESW_SW_EEEEENS4_18SM100_TMA_2SM_LOADENS4_14ComposedLayoutINS4_7SwizzleILi1ELi4ELi3EEENS4_18smem_ptr_flag_bitsILi8EEENSR_INS5_IJNSA_ILi8EEESG_EEENS5_IJSG_SC_EEEEEEEvNS4_8identityESZ_S19_vS1A_EENS_8epilogue10collective18CollectiveEpilogueINS1C_23Sm100TmaWarpSpecializedILi2ELi2ELi32ELb0ELb0EEEJNS5_IJNSA_ILi64EEESF_SG_EEENS5_IJNSR_IS1H_SC_EENSR_INS5_IJSG_SB_EEENS5_IJSC_S1H_EEEEEEEEaSI_aSI_NS1C_6fusion15FusionCallbacksIS1G_NS1O_17LinearCombinationIaiaiLNS_15FloatRoundStyleE2EEES1I_S1N_JEEENS4_5SM1004TMEM4LOAD26SM100_TMEM_LOAD_32dp32b32xENS4_13SM90_TMA_LOADES19_NS4_39AutoVectorizingCopyWithAssumedAlignmentILi128EEENS4_14SM90_TMA_STOREES19_S20_S20_EEEvvEEEEvNT_6ParamsE,@function
        .size           _ZN7cutlass13device_kernelINS_4gemm6kernel13GemmUniversalIN4cute5tupleIJiiiiEEENS1_10collective13CollectiveMmaINS1_35MainloopSm100TmaUmmaWarpSpecializedILi52ELi2ELi4ENS5_IJNS4_1CILi2EEENSA_ILi1EEESC_EEEEENS5_IJNSA_ILi128EEESF_NSA_ILi32EEEEEEaNS5_IJlSC_lEEEaSI_NS4_8TiledMMAINS4_8MMA_AtomIJNS4_21SM100_MMA_S8_2x1SM_SSIaaiLi128ELi128ELNS4_4UMMA5MajorE0ELSN_0ELNSM_8SaturateE0EEEEEENS4_6LayoutINS5_IJSC_SC_SC_EEENS5_IJNSA_ILi0EEEST_ST_EEEEENS5_IJNS4_10UnderscoreESW_SW_EEEEENS4_18SM100_TMA_2SM_LOADENS4_14ComposedLayoutINS4_7SwizzleILi1ELi4ELi3EEENS4_18smem_ptr_flag_bitsILi8EEENSR_INS5_IJNSA_ILi8EEESG_EEENS5_IJSG_SC_EEEEEEEvNS4_8identityESZ_S19_vS1A_EENS_8epilogue10collective18CollectiveEpilogueINS1C_23Sm100TmaWarpSpecializedILi2ELi2ELi32ELb0ELb0EEEJNS5_IJNSA_ILi64EEESF_SG_EEENS5_IJNSR_IS1H_SC_EENSR_INS5_IJSG_SB_EEENS5_IJSC_S1H_EEEEEEEEaSI_aSI_NS1C_6fusion15FusionCallbacksIS1G_NS1O_17LinearCombinationIaiaiLNS_15FloatRoundStyleE2EEES1I_S1N_JEEENS4_5SM1004TMEM4LOAD26SM100_TMEM_LOAD_32dp32b32xENS4_13SM90_TMA_LOADES19_NS4_39AutoVectorizingCopyWithAssumedAlignmentILi128EEENS4_14SM90_TMA_STOREES19_S20_S20_EEEvvEEEEvNT_6ParamsE,(.L_x_308 - _ZN7cutlass13device_kernelINS_4gemm6kernel13GemmUniversalIN4cute5tupleIJiiiiEEENS1_10collective13CollectiveMmaINS1_35MainloopSm100TmaUmmaWarpSpecializedILi52ELi2ELi4ENS5_IJNS4_1CILi2EEENSA_ILi1EEESC_EEEEENS5_IJNSA_ILi128EEESF_NSA_ILi32EEEEEEaNS5_IJlSC_lEEEaSI_NS4_8TiledMMAINS4_8MMA_AtomIJNS4_21SM100_MMA_S8_2x1SM_SSIaaiLi128ELi128ELNS4_4UMMA5MajorE0ELSN_0ELNSM_8SaturateE0EEEEEENS4_6LayoutINS5_IJSC_SC_SC_EEENS5_IJNSA_ILi0EEEST_ST_EEEEENS5_IJNS4_10UnderscoreESW_SW_EEEEENS4_18SM100_TMA_2SM_LOADENS4_14ComposedLayoutINS4_7SwizzleILi1ELi4ELi3EEENS4_18smem_ptr_flag_bitsILi8EEENSR_INS5_IJNSA_ILi8EEESG_EEENS5_IJSG_SC_EEEEEEEvNS4_8identityESZ_S19_vS1A_EENS_8epilogue10collective18CollectiveEpilogueINS1C_23Sm100TmaWarpSpecializedILi2ELi2ELi32ELb0ELb0EEEJNS5_IJNSA_ILi64EEESF_SG_EEENS5_IJNSR_IS1H_SC_EENSR_INS5_IJSG_SB_EEENS5_IJSC_S1H_EEEEEEEEaSI_aSI_NS1C_6fusion15FusionCallbacksIS1G_NS1O_17LinearCombinationIaiaiLNS_15FloatRoundStyleE2EEES1I_S1N_JEEENS4_5SM1004TMEM4LOAD26SM100_TMEM_LOAD_32dp32b32xENS4_13SM90_TMA_LOADES19_NS4_39AutoVectorizingCopyWithAssumedAlignmentILi128EEENS4_14SM90_TMA_STOREES19_S20_S20_EEEvvEEEEvNT_6ParamsE)
        .other          _ZN7cutlass13device_kernelINS_4gemm6kernel13GemmUniversalIN4cute5tupleIJiiiiEEENS1_10collective13CollectiveMmaINS1_35MainloopSm100TmaUmmaWarpSpecializedILi52ELi2ELi4ENS5_IJNS4_1CILi2EEENSA_ILi1EEESC_EEEEENS5_IJNSA_ILi128EEESF_NSA_ILi32EEEEEEaNS5_IJlSC_lEEEaSI_NS4_8TiledMMAINS4_8MMA_AtomIJNS4_21SM100_MMA_S8_2x1SM_SSIaaiLi128ELi128ELNS4_4UMMA5MajorE0ELSN_0ELNSM_8SaturateE0EEEEEENS4_6LayoutINS5_IJSC_SC_SC_EEENS5_IJNSA_ILi0EEEST_ST_EEEEENS5_IJNS4_10UnderscoreESW_SW_EEEEENS4_18SM100_TMA_2SM_LOADENS4_14ComposedLayoutINS4_7SwizzleILi1ELi4ELi3EEENS4_18smem_ptr_flag_bitsILi8EEENSR_INS5_IJNSA_ILi8EEESG_EEENS5_IJSG_SC_EEEEEEEvNS4_8identityESZ_S19_vS1A_EENS_8epilogue10collective18CollectiveEpilogueINS1C_23Sm100TmaWarpSpecializedILi2ELi2ELi32ELb0ELb0EEEJNS5_IJNSA_ILi64EEESF_SG_EEENS5_IJNSR_IS1H_SC_EENSR_INS5_IJSG_SB_EEENS5_IJSC_S1H_EEEEEEEEaSI_aSI_NS1C_6fusion15FusionCallbacksIS1G_NS1O_17LinearCombinationIaiaiLNS_15FloatRoundStyleE2EEES1I_S1N_JEEENS4_5SM1004TMEM4LOAD26SM100_TMEM_LOAD_32dp32b32xENS4_13SM90_TMA_LOADES19_NS4_39AutoVectorizingCopyWithAssumedAlignmentILi128EEENS4_14SM90_TMA_STOREES19_S20_S20_EEEvvEEEEvNT_6ParamsE,@"STO_CUDA_ENTRY STV_DEFAULT"
_ZN7cutlass13device_kernelINS_4gemm6kernel13GemmUniversalIN4cute5tupleIJiiiiEEENS1_10collective13CollectiveMmaINS1_35MainloopSm100TmaUmmaWarpSpecializedILi52ELi2ELi4ENS5_IJNS4_1CILi2EEENSA_ILi1EEESC_EEEEENS5_IJNSA_ILi128EEESF_NSA_ILi32EEEEEEaNS5_IJlSC_lEEEaSI_NS4_8TiledMMAINS4_8MMA_AtomIJNS4_21SM100_MMA_S8_2x1SM_SSIaaiLi128ELi128ELNS4_4UMMA5MajorE0ELSN_0ELNSM_8SaturateE0EEEEEENS4_6LayoutINS5_IJSC_SC_SC_EEENS5_IJNSA_ILi0EEEST_ST_EEEEENS5_IJNS4_10UnderscoreESW_SW_EEEEENS4_18SM100_TMA_2SM_LOADENS4_14ComposedLayoutINS4_7SwizzleILi1ELi4ELi3EEENS4_18smem_ptr_flag_bitsILi8EEENSR_INS5_IJNSA_ILi8EEESG_EEENS5_IJSG_SC_EEEEEEEvNS4_8identityESZ_S19_vS1A_EENS_8epilogue10collective18CollectiveEpilogueINS1C_23Sm100TmaWarpSpecializedILi2ELi2ELi32ELb0ELb0EEEJNS5_IJNSA_ILi64EEESF_SG_EEENS5_IJNSR_IS1H_SC_EENSR_INS5_IJSG_SB_EEENS5_IJSC_S1H_EEEEEEEEaSI_aSI_NS1C_6fusion15FusionCallbacksIS1G_NS1O_17LinearCombinationIaiaiLNS_15FloatRoundStyleE2EEES1I_S1N_JEEENS4_5SM1004TMEM4LOAD26SM100_TMEM_LOAD_32dp32b32xENS4_13SM90_TMA_LOADES19_NS4_39AutoVectorizingCopyWithAssumedAlignmentILi128EEENS4_14SM90_TMA_STOREES19_S20_S20_EEEvvEEEEvNT_6ParamsE:
[----:B------:R-:W1:Y:S01]  /*0000*/  LDC R1, c[0x0][0x37c] ;  /* 0x0000df00ff017b82 */ /* 0x000e620000000800 */
[----:B------:R-:W2:Y:S01]  /*0010*/  S2R R108, SR_TID.X ;  /* 0x00000000006c7919 */ /* 0x000ea20000002100 */
[----:B------:R-:W3:Y:S06]  /*0020*/  LDCU.64 UR6, c[0x0][0x890] ;  /* 0x00011200ff0677ac */ /* 0x000eec0008000a00 */
[----:B------:R-:W4:Y:S01]  /*0030*/  S2UR UR37, SR_CgaCtaId ;  /* 0x00000000002579c3 */ /* 0x000f220000008800 */
[----:B------:R-:W-:Y:S02]  /*0040*/  PRMT R91, RZ, 0x7610, R91 ;  /* 0x00007610ff5b7816 */ /* 0x000fe4000000005b */
[----:B------:R-:W-:Y:S01]  /*0050*/  ELECT P1, URZ, PT ;  /* 0x0000000000ff782f */ /* 0x000fe20003820000 */
[----:B------:R-:W1:Y:S01]  /*0060*/  LDCU.64 UR46, c[0x0][0x358] ;  /* 0x00006b00ff2e77ac */ /* 0x000e620008000a00 */
[----:B---3--:R-:W-:-:S04]  /*0070*/  UISETP.NE.U32.AND UP0, UPT, UR6, URZ, UPT ;  /* 0x000000ff0600728c */ /* 0x008fc8000bf05070 */
[----:B------:R-:W-:Y:S02]  /*0080*/  UISETP.NE.AND.EX UP0, UPT, UR7, URZ, UPT, UP0 ;  /* 0x000000ff0700728c */ /* 0x000fe4000bf05300 */
[----:B----4-:R-:W-:Y:S02]  /*0090*/  ULOP3.LUT UR5, UR37, 0x1, URZ, 0xc0, !UPT ;  /* 0x0000000125057892 */ /* 0x010fe4000f8ec0ff */
[----:B------:R-:W-:Y:S01]  /*00a0*/  ULOP3.LUT UR4, UR37, 0x1, URZ, 0x3c, !UPT ;  /* 0x0000000125047892 */ /* 0x000fe2000f8e3cff */
[----:B--2---:R-:W-:-:S05]  /*00b0*/  SHF.R.U32.HI R97, RZ, 0x5, R108 ;  /* 0x00000005ff617819 */ /* 0x004fca000001166c */
[----:B------:R-:W2:Y:S02]  /*00c0*/  SHFL.IDX PT, R0, R97, RZ, 0x1f ;  /* 0x00001fff61007589 */ /* 0x000ea400000e0000 */
[----:B--2---:R-:W-:Y:S01]  /*00d0*/  R2UR UR10, R0 ;  /* 0x00000000000a72ca */ /* 0x004fe200000e0000 */
[----:B-1----:R-:W-:-:S14]  /*00e0*/  BRA.U UP0, `(.L_x_0) ;  /* 0x00000001002c7547 */ /* 0x002fdc000b800000 */
[----:B------:R-:W1:Y:S02]  /*00f0*/  LDCU.64 UR8, c[0x0][0x888] ;  /* 0x00011100ff0877ac */ /* 0x000e640008000a00 */
[----:B-1----:R-:W-:-:S04]  /*0100*/  UISETP.NE.U32.AND UP0, UPT, UR8, URZ, UPT ;  /* 0x000000ff0800728c */ /* 0x002fc8000bf05070 */
[----:B------:R-:W-:-:S09]  /*0110*/  UISETP.NE.AND.EX UP0, UPT, UR9, URZ, UPT, UP0 ;  /* 0x000000ff0900728c */ /* 0x000fd2000bf05300 */
[----:B------:R-:W-:Y:S05]  /*0120*/  BRA.U !UP0, `(.L_x_1) ;  /* 0x0000000108107547 */ /* 0x000fea000b800000 */
[----:B------:R-:W1:Y:S02]  /*0130*/  LDC.64 R50, c[0x0][0x888] ;  /* 0x00022200ff327b82 */ /* 0x000e640000000a00 */
[----:B-1----:R1:W5:Y:S01]  /*0140*/  LDG.E R50, desc[UR46][R50.64] ;  /* 0x0000002e32327981 */ /* 0x002362000c1e1900 */
[----:B------:R-:W-:Y:S01]  /*0150*/  HFMA2 R91, -RZ, RZ, 0, 5.9604644775390625e-08 ;  /* 0x00000001ff5b7431 */ /* 0x000fe200000001ff */
[----:B------:R-:W-:Y:S05]  /*0160*/  BRA `(.L_x_0) ;  /* 0x00000000000c7947 */ /* 0x000fea0003800000 */
.L_x_1:
[----:B------:R-:W1:Y:S01]  /*0170*/  LDCU UR8, c[0x0][0x880] ;  /* 0x00011000ff0877ac */ /* 0x000e620008000800 */
[----:B------:R-:W-:Y:S01]  /*0180*/  HFMA2 R91, -RZ, RZ, 0, 5.9604644775390625e-08 ;  /* 0x00000001ff5b7431 */ /* 0x000fe200000001ff */
[----:B-1----:R-:W-:-:S07]  /*0190*/  MOV R50, UR8 ;  /* 0x0000000800327c02 */ /* 0x002fce0008000f00 */
.L_x_0:
[----:B------:R-:W2:Y:S02]  /*01a0*/  LDCU.64 UR8, c[0x0][0x8b0] ;  /* 0x00011600ff0877ac */ /* 0x000ea40008000a00 */
[----:B--2---:R-:W-:-:S04]  /*01b0*/  UISETP.NE.U32.AND UP0, UPT, UR8, URZ, UPT ;  /* 0x000000ff0800728c */ /* 0x004fc8000bf05070 */
[----:B------:R-:W-:-:S09]  /*01c0*/  UISETP.NE.AND.EX UP0, UPT, UR9, URZ, UPT, UP0 ;  /* 0x000000ff0900728c */ /* 0x000fd2000bf05300 */
[----:B------:R-:W-:Y:S05]  /*01d0*/  BRA.U UP0, `(.L_x_2) ;  /* 0x0000000100247547 */ /* 0x000fea000b800000 */
[----:B------:R-:W2:Y:S02]  /*01e0*/  LDCU.64 UR8, c[0x0][0x8a8] ;  /* 0x00011500ff0877ac */ /* 0x000ea40008000a00 */
[----:B--2---:R-:W-:-:S04]  /*01f0*/  UISETP.NE.U32.AND UP0, UPT, UR8, URZ, UPT ;  /* 0x000000ff0800728c */ /* 0x004fc8000bf05070 */
[----:B------:R-:W-:-:S09]  /*0200*/  UISETP.NE.AND.EX UP0, UPT, UR9, URZ, UPT, UP0 ;  /* 0x000000ff0900728c */ /* 0x000fd2000bf05300 */
[----:B------:R-:W-:Y:S05]  /*0210*/  BRA.U !UP0, `(.L_x_3) ;  /* 0x00000001080c7547 */ /* 0x000fea000b800000 */
[----:B------:R-:W2:Y:S02]  /*0220*/  LDC.64 R46, c[0x0][0x8a8] ;  /* 0x00022a00ff2e7b82 */ /* 0x000ea40000000a00 */
[----:B--2---:R2:W5:Y:S01]  /*0230*/  LDG.E R46, desc[UR46][R46.64] ;  /* 0x0000002e2e2e7981 */ /* 0x004562000c1e1900 */
[----:B------:R-:W-:Y:S05]  /*0240*/  BRA `(.L_x_2) ;  /* 0x0000000000087947 */ /* 0x000fea0003800000 */
.L_x_3:
[----:B------:R-:W2:Y:S02]  /*0250*/  LDCU UR8, c[0x0][0x8a0] ;  /* 0x00011400ff0877ac */ /* 0x000ea40008000800 */
[----:B--2---:R-:W-:Y:S02]  /*0260*/  MOV R46, UR8 ;  /* 0x00000008002e7c02 */ /* 0x004fe40008000f00 */
.L_x_2:
[----:B------:R-:W-:Y:S01]  /*0270*/  IMAD.U32 R0, RZ, RZ, UR10 ;  /* 0x0000000aff007e24 */ /* 0x000fe2000f8e00ff */
[----:B------:R-:W-:Y:S04]  /*0280*/  BSSY.RECONVERGENT B0, `(.L_x_4) ;  /* 0x000000c000007945 */ /* 0x000fe80003800200 */
[C---:B------:R-:W-:Y:S02]  /*0290*/  ISETP.NE.OR P2, PT, R0.reuse, 0x1, !P1 ;  /* 0x000000010000780c */ /* 0x040fe40004f45670 */
[----:B------:R-:W-:-:S11]  /*02a0*/  ISETP.NE.OR P0, PT, R0, 0x3, !P1 ;  /* 0x000000030000780c */ /* 0x000fd60004f05670 */
[----:B------:R-:W-:Y:S05]  /*02b0*/  @P2 BRA `(.L_x_5) ;  /* 0x0000000000202947 */ /* 0x000fea0003800000 */
[----:B------:R-:W3:Y:S02]  /*02c0*/  LDCU.64 UR8, c[0x0][0x348] ;  /* 0x00006900ff0877ac */ /* 0x000ee40008000a00 */
[----:B---3--:R-:W-:Y:S02]  /*02d0*/  UIADD3 UR12, UP1, UPT, UR8, 0x80, URZ ;  /* 0x00000080080c7890 */ /* 0x008fe4000ff3e0ff */
[----:B------:R-:W-:Y:S02]  /*02e0*/  UIADD3 UR8, UP0, UPT, UR8, 0x180, URZ ;  /* 0x0000018008087890 */ /* 0x000fe4000ff1e0ff */
[----:B------:R-:W-:Y:S02]  /*02f0*/  UIADD3.X UR13, UPT, UPT, URZ, UR9, URZ, UP1, !UPT ;  /* 0x00000009ff0d7290 */ /* 0x000fe40008ffe4ff */
[----:B------:R-:W-:-:S07]  /*0300*/  UIADD3.X UR9, UPT, UPT, URZ, UR9, URZ, UP0, !UPT ;  /* 0x00000009ff097290 */ /* 0x000fce00087fe4ff */
[----:B------:R3:W-:Y:S02]  /*0310*/  UTMACCTL.PF [UR12] ;  /* 0x000000000c0079b9 */ /* 0x0007e40008040000 */
[----:B------:R3:W-:Y:S02]  /*0320*/  UTMACCTL.PF [UR8] ;  /* 0x00000000080079b9 */ /* 0x0007e40008040000 */
[----:B---3--:R-:W-:Y:S01]  /*0330*/  NOP ;  /* 0x0000000000007918 */ /* 0x008fe20000000000 */
.L_x_5:
[----:B------:R-:W-:Y:S05]  /*0340*/  BSYNC.RECONVERGENT B0 ;  /* 0x0000000000007941 */ /* 0x000fea0003800200 */
.L_x_4:
[----:B------:R-:W-:Y:S04]  /*0350*/  BSSY.RECONVERGENT B0, `(.L_x_6) ;  /* 0x000000a000007945 */ /* 0x000fe80003800200 */
        /* <DEDUP_REMOVED lines=9> */
.L_x_7:
[----:B------:R-:W-:Y:S05]  /*03f0*/  BSYNC.RECONVERGENT B0 ;  /* 0x0000000000007941 */ /* 0x000fea0003800200 */
.L_x_6:
[----:B------:R-:W3:Y:S01]  /*0400*/  LDCU.64 UR8, c[0x0][0x888] ;  /* 0x00011100ff0877ac */ /* 0x000ee20008000a00 */
[----:B------:R-:W-:Y:S02]  /*0410*/  UISETP.EQ.U32.AND UP1, UPT, UR6, URZ, UPT ;  /* 0x000000ff0600728c */ /* 0x000fe4000bf22070 */
[----:B------:R-:W-:Y:S02]  /*0420*/  UPLOP3.LUT UP5, UPT, UPT, UPT, UPT, 0x80, 0x8 ;  /* 0x000000000008789c */ /* 0x000fe40003faf070 */
[----:B---3--:R-:W-:-:S04]  /*0430*/  UISETP.NE.U32.AND UP0, UPT, UR8, URZ, UPT ;  /* 0x000000ff0800728c */ /* 0x008fc8000bf05070 */
[----:B------:R-:W-:-:S04]  /*0440*/  UISETP.NE.AND.EX UP0, UPT, UR9, URZ, UPT, UP0 ;  /* 0x000000ff0900728c */ /* 0x000fc8000bf05300 */
[----:B------:R-:W-:-:S04]  /*0450*/  UISETP.EQ.OR.EX UP2, UPT, UR7, URZ, !UP0, UP1 ;  /* 0x000000ff0700728c */ /* 0x000fc8000c742710 */
[----:B------:R-:W-:-:S05]  /*0460*/  UP2UR UR50, UPR, URZ, 0x4 ;  /* 0x00000004ff327883 */ /* 0x000fca0008000000 */
[----:B------:R-:W-:Y:S07]  /*0470*/  BRA.U !UP2, `(.L_x_8) ;  /* 0x000000010a207547 */ /* 0x000fee000b800000 */
[----:B-----5:R-:W-:Y:S01]  /*0480*/  R2UR UR8, R50 ;  /* 0x00000000320872ca */ /* 0x020fe200000e0000 */
[----:B------:R-:W-:Y:S02]  /*0490*/  UISETP.NE.U32.AND UP2, UPT, UR6, URZ, UPT ;  /* 0x000000ff0600728c */ /* 0x000fe4000bf45070 */
[----:B------:R-:W-:Y:S02]  /*04a0*/  USEL UR6, URZ, 0xffffffff, UP0 ;  /* 0xffffffffff067887 */ /* 0x000fe40008000000 */
[----:B------:R-:W-:-:S08]  /*04b0*/  UISETP.NE.AND.EX UP2, UPT, UR7, URZ, UPT, UP2 ;  /* 0x000000ff0700728c */ /* 0x000fd0000bf45320 */
[----:B------:R-:W-:-:S04]  /*04c0*/  UISETP.NE.AND UP1, UPT, UR8, URZ, UPT ;  /* 0x000000ff0800728c */ /* 0x000fc8000bf25270 */
[----:B------:R-:W-:-:S04]  /*04d0*/  @!UP2 USEL UR6, URZ, 0xffffffff, UP1 ;  /* 0xffffffffff06a887 */ /* 0x000fc80008800000 */
[----:B------:R-:W-:-:S04]  /*04e0*/  ULOP3.LUT UR6, UR6, 0x1, URZ, 0xc0, !UPT ;  /* 0x0000000106067892 */ /* 0x000fc8000f8ec0ff */
[----:B------:R-:W-:-:S11]  /*04f0*/  UISETP.NE.U32.AND UP5, UPT, UR6, 0x1, UPT ;  /* 0x000000010600788c */ /* 0x000fd6000bfa5070 */
.L_x_8:
[----:B------:R-:W3:Y:S01]  /*0500*/  SHFL.IDX PT, R0, R97, RZ, 0x1f ;  /* 0x00001fff61007589 */ /* 0x000ee200000e0000 */
[----:B------:R-:W-:-:S04]  /*0510*/  UISETP.NE.AND UP1, UPT, UR10, 0x2, UPT ;  /* 0x000000020a00788c */ /* 0x000fc8000bf25270 */
[----:B------:R-:W-:Y:S02]  /*0520*/  UISETP.EQ.AND UP2, UPT, UR5, URZ, !UP1 ;  /* 0x000000ff0500728c */ /* 0x000fe4000cf42270 */
[----:B------:R-:W-:-:S04]  /*0530*/  USEL UR6, URZ, 0x1, UP1 ;  /* 0x00000001ff067887 */ /* 0x000fc80008800000 */
[----:B------:R-:W-:Y:S02]  /*0540*/  PLOP3.LUT P5, PT, P1, PT, UP2, 0x80, 0x8 ;  /* 0x000000000008781c */ /* 0x000fe40000faf028 */
[----:B---3--:R-:W-:-:S13]  /*0550*/  ISETP.NE.AND P0, PT, R0, RZ, PT ;  /* 0x000000ff0000720c */ /* 0x008fda0003f05270 */
[----:B------:R-:W-:Y:S05]  /*0560*/  @P0 BRA `(.L_x_9) ;  /* 0x0000000400d00947 */ /* 0x000fea0003800000 */
[----:B------:R-:W-:Y:S01]  /*0570*/  ELECT P0, URZ, PT ;  /* 0x0000000000ff782f */ /* 0x000fe20003800000 */
[----:B------:R-:W-:-:S12]  /*0580*/  BSSY.RECONVERGENT B0, `(.L_x_9) ;  /* 0x0000072000007945 */ /* 0x000fd80003800200 */
[----:B------:R-:W-:Y:S05]  /*0590*/  @!P0 BRA `(.L_x_10) ;  /* 0x0000000400c08947 */ /* 0x000fea0003800000 */
[----:B------:R-:W-:Y:S01]  /*05a0*/  UMOV UR8, 0x400 ;  /* 0x0000040000087882 */ /* 0x000fe20000000000 */
[----:B------:R-:W-:Y:S01]  /*05b0*/  UMOV UR7, 0x1 ;  /* 0x0000000100077882 */ /* 0x000fe20000000000 */
[----:B------:R-:W-:Y:S02]  /*05c0*/  ULEA UR8, UR37, UR8, 0x18 ;  /* 0x0000000825087291 */ /* 0x000fe4000f8ec0ff */
[----:B------:R-:W-:-:S04]  /*05d0*/  UIADD3 UR12, UPT, UPT, -UR7, 0x100000, URZ ;  /* 0x00100000070c7890 */ /* 0x000fc8000fffe1ff */
[----:B------:R-:W-:Y:S02]  /*05e0*/  USHF.L.U32 UR13, UR12, 0xb, URZ ;  /* 0x0000000b0c0d7899 */ /* 0x000fe400080006ff */
[----:B------:R-:W-:Y:S01]  /*05f0*/  USHF.L.U32 UR12, UR12, 0x1, URZ ;  /* 0x000000010c0c7899 */ /* 0x000fe200080006ff */
[----:B------:R-:W3:Y:S11]  /*0600*/  FENCE.VIEW.ASYNC.S ;  /* 0x00000000000073c6 */ /* 0x000ef60000000000 */
[----:B---3--:R3:W4:Y:S01]  /*0610*/  SYNCS.EXCH.64 URZ, [UR8], UR12 ;  /* 0x0000000c08ff75b2 */ /* 0x0087220008000100 */
[----:B------:R3:W1:Y:S01]  /*0620*/  SYNCS.EXCH.64 URZ, [UR8+0x1a0], UR12 ;  /* 0x0001a00c08ff75b2 */ /* 0x0006620008000100 */
        /* <DEDUP_REMOVED lines=101> */
[----:B------:R3:W1:Y:S02]  /*0c80*/  SYNCS.EXCH.64 URZ, [UR8+0x338], UR12 ;  /* 0x0003380c08ff75b2 */ /* 0x0006640008000100 */
[----:B---34-:R-:W-:Y:S01]  /*0c90*/  NOP ;  /* 0x0000000000007918 */ /* 0x018fe20000000000 */
.L_x_10:
[----:B------:R-:W-:Y:S05]  /*0ca0*/  BSYNC.RECONVERGENT B0 ;  /* 0x0000000000007941 */ /* 0x000fea0003800200 */
.L_x_9:
[----:B------:R-:W3:Y:S01]  /*0cb0*/  SHFL.IDX PT, R0, R97, RZ, 0x1f ;  /* 0x00001fff61007589 */ /* 0x000ee200000e0000 */
[----:B------:R-:W-:Y:S01]  /*0cc0*/  NOP ;  /* 0x0000000000007918 */ /* 0x000fe20000000000 */
[----:B---3--:R-:W-:-:S13]  /*0cd0*/  ISETP.NE.AND P0, PT, R0, 0x1, PT ;  /* 0x000000010000780c */ /* 0x008fda0003f05270 */
[----:B------:R-:W-:Y:S05]  /*0ce0*/  @P0 BRA `(.L_x_11) ;  /* 0x0000000000440947 */ /* 0x000fea0003800000 */
[----:B------:R-:W-:Y:S01]  /*0cf0*/  UMOV UR9, 0x400 ;  /* 0x0000040000097882 */ /* 0x000fe20000000000 */
[----:B------:R-:W-:Y:S01]  /*0d00*/  UMOV UR8, 0x20 ;  /* 0x0000002000087882 */ /* 0x000fe20000000000 */
[----:B------:R-:W-:Y:S01]  /*0d10*/  UMOV UR7, 0x80 ;  /* 0x0000008000077882 */ /* 0x000fe20000000000 */
[----:B------:R-:W-:Y:S02]  /*0d20*/  ULEA UR9, UR37, UR9, 0x18 ;  /* 0x0000000925097291 */ /* 0x000fe4000f8ec0ff */
[----:B------:R-:W-:-:S04]  /*0d30*/  UIADD3 UR12, UPT, UPT, -UR8, 0x100000, URZ ;  /* 0x00100000080c7890 */ /* 0x000fc8000fffe1ff */
[----:B------:R-:W-:Y:S02]  /*0d40*/  USHF.L.U32 UR13, UR12, 0xb, URZ ;  /* 0x0000000b0c0d7899 */ /* 0x000fe400080006ff */
[----:B------:R-:W-:Y:S02]  /*0d50*/  USHF.L.U32 UR12, UR12, 0x1, URZ ;  /* 0x000000010c0c7899 */ /* 0x000fe400080006ff */
[----:B------:R-:W-:-:S04]  /*0d60*/  UIADD3 UR14, UPT, UPT, -UR7, 0x100000, URZ ;  /* 0x00100000070e7890 */ /* 0x000fc8000fffe1ff */
[----:B------:R-:W-:Y:S02]  /*0d70*/  USHF.L.U32 UR15, UR14, 0xb, URZ ;  /* 0x0000000b0e0f7899 */ /* 0x000fe400080006ff */
[----:B------:R-:W-:Y:S01]  /*0d80*/  USHF.L.U32 UR14, UR14, 0x1, URZ ;  /* 0x000000010e0e7899 */ /* 0x000fe200080006ff */
[----:B------:R-:W-:Y:S01]  /*0d90*/  ELECT P0, URZ, PT ;  /* 0x0000000000ff782f */ /* 0x000fe20003800000 */
[----:B------:R-:W3:Y:S02]  /*0da0*/  FENCE.VIEW.ASYNC.S ;  /* 0x00000000000073c6 */ /* 0x000ee40000000000 */
[----:B---3--:R3:W4:Y:S08]  /*0db0*/  SYNCS.EXCH.64 URZ, [UR9+0x340], UR12 ;  /* 0x0003400c09ff75b2 */ /* 0x0087300008000100 */
[----:B------:R3:W1:Y:S01]  /*0dc0*/  SYNCS.EXCH.64 URZ, [UR9+0x350], UR14 ;  /* 0x0003500e09ff75b2 */ /* 0x0006620008000100 */
[----:B------:R3:W1:Y:S01]  /*0dd0*/  SYNCS.EXCH.64 URZ, [UR9+0x348], UR12 ;  /* 0x0003480c09ff75b2 */ /* 0x0006620008000100 */
[----:B------:R3:W1:Y:S01]  /*0de0*/  SYNCS.EXCH.64 URZ, [UR9+0x358], UR14 ;  /* 0x0003580e09ff75b2 */ /* 0x0006620008000100 */
[----:B------:R-:W-:Y:S01]  /*0df0*/  NOP ;  /* 0x0000000000007918 */ /* 0x000fe20000000000 */
.L_x_11:
[----:B------:R-:W2:Y:S01]  /*0e00*/  SHFL.IDX PT, R0, R97, RZ, 0x1f ;  /* 0x00001fff61007589 */ /* 0x000ea200000e0000 */
[----:B------:R-:W-:Y:S01]  /*0e10*/  NOP ;  /* 0x0000000000007918 */ /* 0x000fe20000000000 */
[----:B--2---:R-:W-:-:S13]  /*0e20*/  ISETP.NE.AND P0, PT, R0, 0x3, PT ;  /* 0x000000030000780c */ /* 0x004fda0003f05270 */
[----:B------:R-:W-:Y:S05]  /*0e30*/  @P0 BRA `(.L_x_12) ;  /* 0x00000000002c0947 */ /* 0x000fea0003800000 */
[----:B------:R-:W-:Y:S01]  /*0e40*/  UMOV UR8, 0x400 ;  /* 0x0000040000087882 */ /* 0x000fe20000000000 */
[----:B------:R-:W-:Y:S01]  /*0e50*/  UMOV UR7, 0x20 ;  /* 0x0000002000077882 */ /* 0x000fe20000000000 */
[----:B------:R-:W-:Y:S02]  /*0e60*/  ULEA UR8, UR37, UR8, 0x18 ;  /* 0x0000000825087291 */ /* 0x000fe4000f8ec0ff */
[----:B---3--:R-:W-:-:S04]  /*0e70*/  UIADD3 UR12, UPT, UPT, -UR7, 0x100000, URZ ;  /* 0x00100000070c7890 */ /* 0x008fc8000fffe1ff */
[----:B------:R-:W-:Y:S02]  /*0e80*/  USHF.L.U32 UR13, UR12, 0xb, URZ ;  /* 0x0000000b0c0d7899 */ /* 0x000fe400080006ff */
[----:B------:R-:W-:Y:S01]  /*0e90*/  USHF.L.U32 UR12, UR12, 0x1, URZ ;  /* 0x000000010c0c7899 */ /* 0x000fe200080006ff */
[----:B------:R-:W-:Y:S01]  /*0ea0*/  ELECT P0, URZ, PT ;  /* 0x0000000000ff782f */ /* 0x000fe20003800000 */
[----:B------:R-:W2:Y:S10]  /*0eb0*/  FENCE.VIEW.ASYNC.S ;  /* 0x00000000000073c6 */ /* 0x000eb40000000000 */
[----:B--2---:R2:W3:Y:S01]  /*0ec0*/  SYNCS.EXCH.64 URZ, [UR8+0x360], UR12 ;  /* 0x0003600c08ff75b2 */ /* 0x0044e20008000100 */
[----:B------:R2:W1:Y:S01]  /*0ed0*/  SYNCS.EXCH.64 URZ, [UR8+0x368], UR12 ;  /* 0x0003680c08ff75b2 */ /* 0x0004620008000100 */
[----:B------:R-:W-:Y:S01]  /*0ee0*/  NOP ;  /* 0x0000000000007918 */ /* 0x000fe20000000000 */
.L_x_12:
[----:B------:R-:W4:Y:S01]  /*0ef0*/  SHFL.IDX PT, R0, R97, RZ, 0x1f ;  /* 0x00001fff61007589 */ /* 0x000f2200000e0000 */
[----:B------:R-:W-:Y:S01]  /*0f00*/  NOP ;  /* 0x0000000000007918 */ /* 0x000fe20000000000 */
[----:B----4-:R-:W-:-:S13]  /*0f10*/  ISETP.NE.AND P0, PT, R0, 0x4, PT ;  /* 0x000000040000780c */ /* 0x010fda0003f05270 */
[----:B------:R-:W-:Y:S05]  /*0f20*/  @P0 BRA `(.L_x_13) ;  /* 0x0000000000480947 */ /* 0x000fea0003800000 */
[----:B---3--:R-:W-:Y:S01]  /*0f30*/  UMOV UR9, 0x1e0 ;  /* 0x000001e000097882 */ /* 0x008fe20000000000 */
[----:B--2---:R-:W-:Y:S01]  /*0f40*/  UMOV UR8, 0x400 ;  /* 0x0000040000087882 */ /* 0x004fe20000000000 */
[----:B------:R-:W-:Y:S01]  /*0f50*/  USEL UR9, UR9, 0x1a0, UP5 ;  /* 0x000001a009097887 */ /* 0x000fe2000a800000 */
        /* <DEDUP_REMOVED lines=9> */
[----:B------:R-:W2:Y:S02]  /*0ff0*/  FENCE.VIEW.ASYNC.S ;  /* 0x00000000000073c6 */ /* 0x000ea40000000000 */
[----:B--2---:R4:W2:Y:S08]  /*1000*/  SYNCS.EXCH.64 URZ, [UR8+0x370], UR12 ;  /* 0x0003700c08ff75b2 */ /* 0x0048b00008000100 */
[----:B------:R4:W3:Y:S01]  /*1010*/  SYNCS.EXCH.64 URZ, [UR8+0x380], UR14 ;  /* 0x0003800e08ff75b2 */ /* 0x0008e20008000100 */
[----:B------:R4:W1:Y:S01]  /*1020*/  SYNCS.EXCH.64 URZ, [UR8+0x378], UR12 ;  /* 0x0003780c08ff75b2 */ /* 0x0008620008000100 */
[----:B------:R4:W1:Y:S02]  /*1030*/  SYNCS.EXCH.64 URZ, [UR8+0x388], UR14 ;  /* 0x0003880e08ff75b2 */ /* 0x0008640008000100 */
[----:B----4-:R-:W-:Y:S01]  /*1040*/  NOP ;  /* 0x0000000000007918 */ /* 0x010fe20000000000 */
.L_x_13:
[----:B------:R-:W4:Y:S01]  /*1050*/  SHFL.IDX PT, R0, R97, RZ, 0x1f ;  /* 0x00001fff61007589 */ /* 0x000f2200000e0000 */
[----:B------:R-:W-:Y:S01]  /*1060*/  NOP ;  /* 0x0000000000007918 */ /* 0x000fe20000000000 */
[----:B----4-:R-:W-:-:S13]  /*1070*/  ISETP.NE.AND P0, PT, R0, 0x5, PT ;  /* 0x000000050000780c */ /* 0x010fda0003f05270 */
[----:B------:R-:W-:Y:S05]  /*1080*/  @P0 BRA `(.L_x_14) ;  /* 0x0000000000540947 */ /* 0x000fea0003800000 */
[----:B---3--:R-:W-:Y:S01]  /*1090*/  UMOV UR9, 0x400 ;  /* 0x0000040000097882 */ /* 0x008fe20000000000 */
[----:B--2---:R-:W-:Y:S01]  /*10a0*/  UMOV UR8, 0x1 ;  /* 0x0000000100087882 */ /* 0x004fe20000000000 */
        /* <DEDUP_REMOVED lines=13> */
[----:B------:R4:W1:Y:S01]  /*1180*/  SYNCS.EXCH.64 URZ, [UR9+0x3b8], UR14 ;  /* 0x0003b80e09ff75b2 */ /* 0x0008620008000100 */
[----:B------:R4:W1:Y:S01]  /*1190*/  SYNCS.EXCH.64 URZ, [UR9+0x3a0], UR12 ;  /* 0x0003a00c09ff75b2 */ /* 0x0008620008000100 */
[----:B------:R4:W1:Y:S01]  /*11a0*/  SYNCS.EXCH.64 URZ, [UR9+0x3c0], UR14 ;  /* 0x0003c00e09ff75b2 */ /* 0x0008620008000100 */
[----:B------:R4:W1:Y:S01]  /*11b0*/  SYNCS.EXCH.64 URZ, [UR9+0x3a8], UR12 ;  /* 0x0003a80c09ff75b2 */ /* 0x0008620008000100 */
[----:B------:R4:W1:Y:S02]  /*11c0*/  SYNCS.EXCH.64 URZ, [UR9+0x3c8], UR14 ;  /* 0x0003c80e09ff75b2 */ /* 0x0008640008000100 */
[----:B----4-:R-:W-:Y:S01]  /*11d0*/  NOP ;  /* 0x0000000000007918 */ /* 0x010fe20000000000 */
.L_x_14:
[----:B------:R-:W4:Y:S01]  /*11e0*/  SHFL.IDX PT, R0, R97, RZ, 0x1f ;  /* 0x00001fff61007589 */ /* 0x000f2200000e0000 */
[----:B------:R-:W-:Y:S01]  /*11f0*/  ISETP.NE.OR P1, PT, RZ, UR10, !P1 ;  /* 0x0000000aff007c0c */ /* 0x000fe2000cf25670 */
[----:B------:R-:W-:Y:S01]  /*1200*/  NOP ;  /* 0x0000000000007918 */ /* 0x000fe20000000000 */
[----:B----4-:R-:W-:-:S13]  /*1210*/  ISETP.NE.AND P0, PT, R0, 0x3, PT ;  /* 0x000000030000780c */ /* 0x010fda0003f05270 */
[----:B------:R-:W-:Y:S05]  /*1220*/  @P0 BRA `(.L_x_15) ;  /* 0x0000000000340947 */ /* 0x000fea0003800000 */
[----:B--2---:R-:W-:Y:S01]  /*1230*/  UMOV UR8, 0x400 ;  /* 0x0000040000087882 */ /* 0x004fe20000000000 */
[----:B------:R-:W-:Y:S01]  /*1240*/  UMOV UR7, 0x20 ;  /* 0x0000002000077882 */ /* 0x000fe20000000000 */
[----:B------:R-:W-:Y:S02]  /*1250*/  ULEA UR8, UR37, UR8, 0x18 ;  /* 0x0000000825087291 */ /* 0x000fe4000f8ec0ff */
[----:B---3--:R-:W-:-:S04]  /*1260*/  UIADD3 UR12, UPT, UPT, -UR7, 0x100000, URZ ;  /* 0x00100000070c7890 */ /* 0x008fc8000fffe1ff */
[----:B------:R-:W-:Y:S02]  /*1270*/  USHF.L.U32 UR13, UR12, 0xb, URZ ;  /* 0x0000000b0c0d7899 */ /* 0x000fe400080006ff */
[----:B------:R-:W-:Y:S01]  /*1280*/  USHF.L.U32 UR12, UR12, 0x1, URZ ;  /* 0x000000010c0c7899 */ /* 0x000fe200080006ff */
[----:B------:R-:W-:Y:S01]  /*1290*/  ELECT P0, URZ, PT ;  /* 0x0000000000ff782f */ /* 0x000fe20003800000 */
[----:B------:R-:W2:Y:S10]  /*12a0*/  FENCE.VIEW.ASYNC.S ;  /* 0x00000000000073c6 */ /* 0x000eb40000000000 */
[----:B--2---:R4:W2:Y:S01]  /*12b0*/  SYNCS.EXCH.64 URZ, [UR8+0x3d0], UR12 ;  /* 0x0003d00c08ff75b2 */ /* 0x0048a20008000100 */
[----:B------:R4:W3:Y:S01]  /*12c0*/  SYNCS.EXCH.64 URZ, [UR8+0x3e0], UR12 ;  /* 0x0003e00c08ff75b2 */ /* 0x0008e20008000100 */
[----:B------:R4:W1:Y:S01]  /*12d0*/  SYNCS.EXCH.64 URZ, [UR8+0x3d8], UR12 ;  /* 0x0003d80c08ff75b2 */ /* 0x0008620008000100 */
[----:B------:R4:W1:Y:S02]  /*12e0*/  SYNCS.EXCH.64 URZ, [UR8+0x3e8], UR12 ;  /* 0x0003e80c08ff75b2 */ /* 0x0008640008000100 */
[----:B----4-:R-:W-:Y:S01]  /*12f0*/  NOP ;  /* 0x0000000000007918 */ /* 0x010fe20000000000 */
.L_x_15:
[----:B------:R-:W-:Y:S01]  /*1300*/  VOTEU.ALL UP1, P1 ;  /* 0x0000000000ff7886 */ /* 0x000fe20000820000 */
[----:B--2---:R-:W2:Y:S01]  /*1310*/  LDCU UR8, c[0x0][0x36c] ;  /* 0x00006d80ff0877ac */ /* 0x004ea20008000800 */
[----:B------:R-:W-:Y:S01]  /*1320*/  NOP ;  /* 0x0000000000007918 */ /* 0x000fe20000000000 */
[----:B------:R-:W-:Y:S01]  /*1330*/  LOP3.LUT R10, R108, 0x1f, RZ, 0xc0, !PT ;  /* 0x0000001f6c0a7812 */ /* 0x000fe200078ec0ff */
[----:B---3--:R-:W-:Y:S01]  /*1340*/  UMOV UR12, 0x20 ;  /* 0x00000020000c7882 */ /* 0x008fe20000000000 */
[----:B------:R-:W-:Y:S01]  /*1350*/  @!UP1 UMOV UR7, 0x400 ;  /* 0x0000040000079882 */ /* 0x000fe20000000000 */
[----:B------:R-:W-:-:S04]  /*1360*/  @!UP1 UIADD3 UR12, UPT, UPT, -UR12, 0x100000, URZ ;  /* 0x001000000c0c9890 */ /* 0x000fc8000fffe1ff */
[----:B------:R-:W-:Y:S02]  /*1370*/  @!UP1 USHF.L.U32 UR13, UR12, 0xb, URZ ;  /* 0x0000000b0c0d9899 */ /* 0x000fe400080006ff */
[----:B------:R-:W-:Y:S02]  /*1380*/  @!UP1 USHF.L.U32 UR12, UR12, 0x1, URZ ;  /* 0x000000010c0c9899 */ /* 0x000fe400080006ff */
[----:B------:R-:W-:Y:S01]  /*1390*/  @!UP1 ULEA UR7, UR37, UR7, 0x18 ;  /* 0x0000000725079291 */ /* 0x000fe2000f8ec0ff */
[----:B------:R-:W-:Y:S01]  /*13a0*/  VOTEU.ALL UP1, P1 ;  /* 0x0000000000ff7886 */ /* 0x000fe20000820000 */
[----:B------:R-:W-:Y:S01]  /*13b0*/  UISETP.NE.AND UP4, UPT, UR10, URZ, UPT ;  /* 0x000000ff0a00728c */ /* 0x000fe2000bf85270 */
[----:B------:R-:W3:Y:S09]  /*13c0*/  FENCE.VIEW.ASYNC.S ;  /* 0x00000000000073c6 */ /* 0x000ef20000000000 */
[----:B---3--:R3:W4:Y:S01]  /*13d0*/  @!UP1 SYNCS.EXCH.64 URZ, [UR7+0x3f0], UR12 ;  /* 0x0003f00c07ff95b2 */ /* 0x0087220008000100 */
[----:B--2---:R-:W-:-:S09]  /*13e0*/  UISETP.EQ.U32.AND UP1, UPT, UR8, 0x1, UPT ;  /* 0x000000010800788c */ /* 0x004fd2000bf22070 */
[----:B------:R-:W-:Y:S05]  /*13f0*/  BRA.U !UP1, `(.L_x_16) ;  /* 0x0000000109087547 */ /* 0x000fea000b800000 */
[----:B-1--4-:R-:W-:Y:S01]  /*1400*/  UCGABAR_ARV ;  /* 0x00000000000079c7 */ /* 0x012fe20008000000 */
[----:B------:R-:W-:Y:S05]  /*1410*/  BRA `(.L_x_17) ;  /* 0x0000000000047947 */ /* 0x000fea0003800000 */
.L_x_16:
[----:B-1--4-:R-:W-:Y:S01]  /*1420*/  NOP ;  /* 0x0000000000007918 */ /* 0x012fe20000000000 */
.L_x_17:
[----:B------:R-:W1:Y:S01]  /*1430*/  S2R R20, SR_CTAID.Y ;  /* 0x0000000000147919 */ /* 0x000e620000002600 */
[----:B------:R-:W-:-:S05]  /*1440*/  CS2R.32 R90, SR_CgaSize ;  /* 0x00000000005a7805 */ /* 0x000fca0000008a00 */
[----:B------:R-:W-:-:S05]  /*1450*/  IMAD R90, R90, -0xa0, RZ ;  /* 0xffffff605a5a7824 */ /* 0x000fca00078e02ff */
[----:B---3--:R-:W-:-:S14]  /*1460*/  R2UR UR7, R90 ;  /* 0x000000005a0772ca */ /* 0x008fdc00000e0000 */
[----:B------:R-:W2:Y:S01]  /*1470*/  LDCU UR7, c[0x0][UR7+0x2b4] ;  /* 0x00005680070777ac */ /* 0x000ea20008000800 */
[----:B------:R-:W-:-:S05]  /*1480*/  CS2R.32 R0, SR_CgaSize ;  /* 0x0000000000007805 */ /* 0x000fca0000008a00 */
[----:B------:R-:W-:-:S06]  /*1490*/  IMAD R0, R0, -0xa0, RZ ;  /* 0xffffff6000007824 */ /* 0x000fcc00078e02ff */
[----:B------:R-:W3:Y:S01]  /*14a0*/  LDC R0, c[0x0][R0+0x2a4] ;  /* 0x0000a90000007b82 */ /* 0x000ee20000000800 */
[----:B------:R-:W-:Y:S01]  /*14b0*/  PRMT R8, RZ, 0x7610, R8 ;  /* 0x00007610ff087816 */ /* 0x000fe20000000008 */
[----:B------:R-:W4:Y:S01]  /*14c0*/  S2R R11, SR_CTAID.X ;  /* 0x00000000000b7919 */ /* 0x000f220000002500 */
[----:B------:R-:W-:-:S05]  /*14d0*/  CS2R.32 R90, SR_CgaSize ;  /* 0x00000000005a7805 */ /* 0x000fca0000008a00 */
[----:B------:R-:W-:-:S05]  /*14e0*/  IMAD R90, R90, -0xa0, RZ ;  /* 0xffffff605a5a7824 */ /* 0x000fca00078e02ff */
[----:B------:R-:W-:-:S14]  /*14f0*/  R2UR UR8, R90 ;  /* 0x000000005a0872ca */ /* 0x000fdc00000e0000 */
[----:B------:R-:W3:Y:S01]  /*1500*/  LDCU UR8, c[0x0][UR8+0x2b0] ;  /* 0x00005600080877ac */ /* 0x000ee20008000800 */
[----:B------:R-:W-:Y:S01]  /*1510*/  UISETP.NE.AND UP2, UPT, UR10, 0x2, UPT ;  /* 0x000000020a00788c */ /* 0x000fe2000bf45270 */
[----:B------:R-:W2:Y:S01]  /*1520*/  LDC R9, c[0x0][0xb24] ;  /* 0x0002c900ff097b82 */ /* 0x000ea20000000800 */
[----:B------:R-:W-:-:S05]  /*1530*/  CS2R.32 R2, SR_CgaSize ;  /* 0x0000000000027805 */ /* 0x000fca0000008a00 */
[----:B------:R-:W-:-:S06]  /*1540*/  IMAD R2, R2, -0xa0, RZ ;  /* 0xffffff6002027824 */ /* 0x000fcc00078e02ff */
[----:B------:R-:W3:Y:S08]  /*1550*/  LDC R2, c[0x0][R2+0x2a0] ;  /* 0x0000a80002027b82 */ /* 0x000ef00000000800 */
[----:B------:R-:W3:Y:S01]  /*1560*/  LDC R40, c[0x0][0xb24] ;  /* 0x0002c900ff287b82 */ /* 0x000ee20000000800 */
[----:B-1----:R-:W-:-:S07]  /*1570*/  I2FP.F32.U32 R3, R20 ;  /* 0x0000001400037245 */ /* 0x002fce0000201000 */
[----:B------:R-:W1:Y:S01]  /*1580*/  S2UR UR36, SR_CTAID.Z ;  /* 0x00000000002479c3 */ /* 0x000e620000002700 */
[----:B--2---:R-:W-:Y:S01]  /*1590*/  ISETP.GE.AND P0, PT, R9, 0x1, PT ;  /* 0x000000010900780c */ /* 0x004fe20003f06270 */
[----:B----4-:R-:W-:Y:S01]  /*15a0*/  IMAD.MOV.U32 R21, RZ, RZ, R11 ;  /* 0x000000ffff157224 */ /* 0x010fe200078e000b */
[----:B------:R-:W-:Y:S01]  /*15b0*/  I2FP.F32.U32 R4, R11 ;  /* 0x0000000b00047245 */ /* 0x000fe20000201000 */
[----:B------:R-:W-:Y:S01]  /*15c0*/  FMUL R3, R3, UR7 ;  /* 0x0000000703037c20 */ /* 0x000fe20008400000 */
[----:B------:R-:W2:Y:S03]  /*15d0*/  LDCU UR7, c[0x0][0xb30] ;  /* 0x00016600ff0777ac */ /* 0x000ea60008000800 */
[----:B---3--:R-:W-:Y:S01]  /*15e0*/  FMUL R4, R4, UR8 ;  /* 0x0000000804047c20 */ /* 0x008fe20008400000 */
[----:B------:R-:W3:Y:S08]  /*15f0*/  F2I.U32.TRUNC.NTZ R83, R3 ;  /* 0x0000000300537305 */ /* 0x000ef0000020f000 */
[----:B------:R-:W4:Y:S01]  /*1600*/  F2I.U32.TRUNC.NTZ R90, R4 ;  /* 0x00000004005a7305 */ /* 0x000f22000020f000 */
[----:B--2---:R-:W-:Y:S01]  /*1610*/  UISETP.NE.AND UP3, UPT, UR7, 0x1, UPT ;  /* 0x000000010700788c */ /* 0x004fe2000bf65270 */
[----:B---3--:R-:W-:-:S05]  /*1620*/  IADD3 R83, PT, PT, -R83, RZ, RZ ;  /* 0x000000ff53537210 */ /* 0x008fca0007ffe1ff */
[----:B------:R-:W-:Y:S01]  /*1630*/  IMAD R83, R0, R83, R20 ;  /* 0x0000005300537224 */ /* 0x000fe200078e0214 */
[----:B------:R-:W-:Y:S01]  /*1640*/  PRMT R0, RZ, 0x7610, R0 ;  /* 0x00007610ff007816 */ /* 0x000fe20000000000 */
[----:B----4-:R-:W-:-:S04]  /*1650*/  IMAD.MOV R90, RZ, RZ, -R90 ;  /* 0x000000ffff5a7224 */ /* 0x010fc800078e0a5a */
[----:B------:R-:W-:Y:S01]  /*1660*/  IMAD R90, R2, R90, R11 ;  /* 0x0000005a025a7224 */ /* 0x000fe200078e020b */
[----:B-1----:R-:W-:Y:S06]  /*1670*/  BRA.U UP4, `(.L_x_18) ;  /* 0x0000000104247547 */ /* 0x002fec000b800000 */
[----:B------:R-:W-:Y:S01]  /*1680*/  ISETP.NE.AND P1, PT, R83, RZ, PT ;  /* 0x000000ff5300720c */ /* 0x000fe20003f25270 */
[----:B------:R-:W-:Y:S01]  /*1690*/  IMAD.MOV.U32 R0, RZ, RZ, 0x3 ;  /* 0x00000003ff007424 */ /* 0x000fe200078e00ff */
[C---:B------:R-:W-:Y:S02]  /*16a0*/  LOP3.LUT R3, R90.reuse, 0xfffffffe, RZ, 0xc0, !PT ;  /* 0xfffffffe5a037812 */ /* 0x040fe400078ec0ff */
[----:B------:R-:W-:Y:S02]  /*16b0*/  ISETP.LT.U32.OR P1, PT, R90, 0x2, !P1 ;  /* 0x000000025a00780c */ /* 0x000fe40004f21470 */
[----:B------:R-:W-:Y:S02]  /*16c0*/  SHF.L.U32 R0, R0, R3, RZ ;  /* 0x0000000300007219 */ /* 0x000fe400000006ff */
[----:B------:R-:W-:Y:S02]  /*16d0*/  SEL R5, RZ, 0x1, !P1 ;  /* 0x00000001ff057807 */ /* 0x000fe40004800000 */
[----:B------:R-:W-:-:S05]  /*16e0*/  SEL R2, RZ, 0x2, !P1 ;  /* 0x00000002ff027807 */ /* 0x000fca0004800000 */
[----:B------:R-:W-:-:S05]  /*16f0*/  IMAD.IADD R2, R5, 0x1, R2 ;  /* 0x0000000105027824 */ /* 0x000fca00078e0202 */
[----:B------:R-:W-:Y:S02]  /*1700*/  PRMT R8, R2, 0x7610, R8 ;  /* 0x0000761002087816 */ /* 0x000fe40000000008 */
.L_x_18:
[----:B------:R-:W-:Y:S05]  /*1710*/  @!P0 BRA `(.L_x_19) ;  /* 0x0000000000b88947 */ /* 0x000fea0003800000 */
[----:B------:R-:W1:Y:S01]  /*1720*/  LDC.64 R4, c[0x0][0xb18] ;  /* 0x0002c600ff047b82 */ /* 0x000e620000000a00 */
[----:B------:R-:W-:-:S07]  /*1730*/  ISETP.NE.AND P0, PT, R9, 0x1, PT ;  /* 0x000000010900780c */ /* 0x000fce0003f05270 */
[----:B------:R-:W2:Y:S08]  /*1740*/  LDC R14, c[0x0][0xb0c] ;  /* 0x0002c300ff0e7b82 */ /* 0x000eb00000000800 */
[----:B------:R-:W3:Y:S08]  /*1750*/  LDC R13, c[0x0][0x370] ;  /* 0x0000dc00ff0d7b82 */ /* 0x000ef00000000800 */
[----:B------:R-:W4:Y:S01]  /*1760*/  LDC R16, c[0x0][0x374] ;  /* 0x0000dd00ff107b82 */ /* 0x000f220000000800 */
[----:B-1----:R-:W-:-:S07]  /*1770*/  ISETP.NE.AND P1, PT, R4, 0x1, PT ;  /* 0x000000010400780c */ /* 0x002fce0003f25270 */
[----:B------:R-:W3:Y:S01]  /*1780*/  LDC.64 R6, c[0x0][0xb10] ;  /* 0x0002c400ff067b82 */ /* 0x000ee20000000a00 */
[----:B--2---:R-:W-:-:S07]  /*1790*/  ISETP.NE.AND P2, PT, R14, 0x1, PT ;  /* 0x000000010e00780c */ /* 0x004fce0003f45270 */
[----:B------:R-:W1:Y:S08]  /*17a0*/  LDC R12, c[0x0][0xb20] ;  /* 0x0002c800ff0c7b82 */ /* 0x000e700000000800 */
[----:B------:R-:W2:Y:S01]  /*17b0*/  LDC.64 R2, c[0x0][0xb28] ;  /* 0x0002ca00ff027b82 */ /* 0x000ea20000000a00 */
[----:B----4-:R-:W-:-:S04]  /*17c0*/  IMAD.HI.U32 R15, R16, R5, RZ ;  /* 0x00000005100f7227 */ /* 0x010fc800078e00ff */
[----:B------:R-:W-:-:S04]  /*17d0*/  IMAD.HI.U32 R5, R20, R5, RZ ;  /* 0x0000000514057227 */ /* 0x000fc800078e00ff */
[----:B---3--:R-:W-:-:S04]  /*17e0*/  IMAD.HI.U32 R18, R13, R6, RZ ;  /* 0x000000060d127227 */ /* 0x008fc800078e00ff */
[C---:B------:R-:W-:Y:S01]  /*17f0*/  IMAD.HI.U32 R22, R11.reuse, R6, RZ ;  /* 0x000000060b167227 */ /* 0x040fe200078e00ff */
[-C--:B------:R-:W-:Y:S02]  /*1800*/  @P2 SHF.R.U32.HI R13, RZ, R7.reuse, R18 ;  /* 0x00000007ff0d2219 */ /* 0x080fe40000011612 */
[-C--:B-1----:R-:W-:Y:S02]  /*1810*/  @P1 SHF.R.U32.HI R16, RZ, R12.reuse, R15 ;  /* 0x0000000cff101219 */ /* 0x082fe4000001160f */
[----:B------:R-:W-:Y:S02]  /*1820*/  SHF.R.U32.HI R5, RZ, R12, R5 ;  /* 0x0000000cff057219 */ /* 0x000fe40000011605 */
[----:B------:R-:W-:Y:S02]  /*1830*/  SHF.R.U32.HI R22, RZ, R7, R22 ;  /* 0x00000007ff167219 */ /* 0x000fe40000011616 */
[----:B------:R-:W-:Y:S01]  /*1840*/  SEL R5, R20, R5, !P1 ;  /* 0x0000000514057207 */ /* 0x000fe20004800000 */
[----:B--2---:R-:W-:Y:S01]  /*1850*/  IMAD.HI.U32 R18, R16, R2, RZ ;  /* 0x0000000210127227 */ /* 0x004fe200078e00ff */
[----:B------:R-:W-:-:S02]  /*1860*/  SEL R21, R11, R22, !P2 ;  /* 0x000000160b157207 */ /* 0x000fc40005000000 */
[----:B------:R-:W-:Y:S01]  /*1870*/  IADD3 R7, PT, PT, -R5, RZ, RZ ;  /* 0x000000ff05077210 */ /* 0x000fe20007ffe1ff */
[----:B------:R-:W-:Y:S01]  /*1880*/  IMAD.HI.U32 R6, R13, R2, RZ ;  /* 0x000000020d067227 */ /* 0x000fe200078e00ff */
[----:B------:R-:W-:-:S03]  /*1890*/  @P0 SHF.R.U32.HI R16, RZ, R3, R18 ;  /* 0x00000003ff100219 */ /* 0x000fc60000011612 */
[----:B------:R-:W-:Y:S01]  /*18a0*/  IMAD R7, R4, R7, R20 ;  /* 0x0000000704077224 */ /* 0x000fe200078e0214 */
[----:B------:R-:W-:Y:S01]  /*18b0*/  @P0 SHF.R.U32.HI R13, RZ, R3, R6 ;  /* 0x00000003ff0d0219 */ /* 0x000fe20000011606 */
[----:B------:R-:W-:-:S04]  /*18c0*/  IMAD R16, R16, R9, RZ ;  /* 0x0000000910107224 */ /* 0x000fc800078e02ff */
[----:B------:R-:W-:Y:S01]  /*18d0*/  IMAD R6, R13, R9, RZ ;  /* 0x000000090d067224 */ /* 0x000fe200078e02ff */
[----:B------:R-:W-:-:S04]  /*18e0*/  ISETP.GE.AND P1, PT, R5, R16, PT ;  /* 0x000000100500720c */ /* 0x000fc80003f26270 */
[----:B------:R-:W-:Y:S01]  /*18f0*/  ISETP.GE.OR P1, PT, R21, R6, P1 ;  /* 0x000000061500720c */ /* 0x000fe20000f26670 */
[----:B------:R-:W-:-:S05]  /*1900*/  IMAD.HI.U32 R6, R5, R2, RZ ;  /* 0x0000000205067227 */ /* 0x000fca00078e00ff */
[----:B------:R-:W-:-:S04]  /*1910*/  SHF.R.U32.HI R6, RZ, R3, R6 ;  /* 0x00000003ff067219 */ /* 0x000fc80000011606 */
[----:B------:R-:W-:-:S03]  /*1920*/  SEL R6, R5, R6, !P0 ;  /* 0x0000000605067207 */ /* 0x000fc60004000000 */
[----:B------:R-:W-:Y:S01]  /*1930*/  @!P1 IMAD.HI.U32 R12, R21, R2, RZ ;  /* 0x00000002150c9227 */ /* 0x000fe200078e00ff */
[----:B------:R-:W-:-:S04]  /*1940*/  IADD3 R2, PT, PT, -R6, RZ, RZ ;  /* 0x000000ff06027210 */ /* 0x000fc80007ffe1ff */
[----:B------:R-:W-:Y:S01]  /*1950*/  @!P1 SHF.R.U32.HI R12, RZ, R3, R12 ;  /* 0x00000003ff0c9219 */ /* 0x000fe2000001160c */
[----:B------:R-:W-:-:S03]  /*1960*/  IMAD R2, R9, R2, R5 ;  /* 0x0000000209027224 */ /* 0x000fc600078e0205 */
[----:B------:R-:W-:-:S05]  /*1970*/  @!P1 SEL R3, R21, R12, !P0 ;  /* 0x0000000c15039207 */ /* 0x000fca0004000000 */
[--C-:B------:R-:W-:Y:S02]  /*1980*/  @!P1 IMAD.IADD R6, R6, 0x1, -R3.reuse ;  /* 0x0000000106069824 */ /* 0x100fe400078e0a03 */
[----:B------:R-:W-:Y:S01]  /*1990*/  @!P1 IMAD R3, R2, R13, R3 ;  /* 0x0000000d02039224 */ /* 0x000fe200078e0203 */
[----:B------:R-:W-:Y:S01]  /*19a0*/  IADD3 R2, PT, PT, -R21, RZ, RZ ;  /* 0x000000ff15027210 */ /* 0x000fe20007ffe1ff */
[----:B------:R-:W-:Y:S02]  /*19b0*/  @!P1 IMAD R5, R6, R9, R21 ;  /* 0x0000000906059224 */ /* 0x000fe400078e0215 */
[----:B------:R-:W-:Y:S02]  /*19c0*/  @!P1 IMAD.MOV.U32 R21, RZ, RZ, R3 ;  /* 0x000000ffff159224 */ /* 0x000fe400078e0003 */
[----:B------:R-:W-:Y:S02]  /*19d0*/  IMAD R2, R14, R2, R11 ;  /* 0x000000020e027224 */ /* 0x000fe400078e020b */
[----:B------:R-:W-:-:S02]  /*19e0*/  IMAD R20, R5, R4, R7 ;  /* 0x0000000405147224 */ /* 0x000fc400078e0207 */
[----:B------:R-:W-:Y:S02]  /*19f0*/  IMAD R21, R21, R14, R2 ;  /* 0x0000000e15157224 */ /* 0x000fe400078e0202 */
.L_x_19:
[----:B------:R-:W-:Y:S05]  /*1a00*/  BRA.U UP3, `(.L_x_20) ;  /* 0x0000000103407547 */ /* 0x000fea000b800000 */
[----:B------:R-:W1:Y:S08]  /*1a10*/  LDC.64 R4, c[0x0][0xb10] ;  /* 0x0002c400ff047b82 */ /* 0x000e700000000a00 */
[----:B------:R-:W2:Y:S08]  /*1a20*/  LDC.64 R2, c[0x0][0xb18] ;  /* 0x0002c600ff027b82 */ /* 0x000eb00000000a00 */
[----:B------:R-:W3:Y:S08]  /*1a30*/  LDC R6, c[0x0][0xb20] ;  /* 0x0002c800ff067b82 */ /* 0x000ef00000000800 */
[----:B------:R-:W4:Y:S01]  /*1a40*/  LDC R12, c[0x0][0xb0c] ;  /* 0x0002c300ff0c7b82 */ /* 0x000f220000000800 */
[----:B-1----:R-:W-:-:S05]  /*1a50*/  IMAD.HI.U32 R4, R21, R4, RZ ;  /* 0x0000000415047227 */ /* 0x002fca00078e00ff */
[----:B------:R-:W-:Y:S01]  /*1a60*/  SHF.R.U32.HI R4, RZ, R5, R4 ;  /* 0x00000005ff047219 */ /* 0x000fe20000011604 */
[----:B--2---:R-:W-:Y:S01]  /*1a70*/  IMAD.HI.U32 R3, R20, R3, RZ ;  /* 0x0000000314037227 */ /* 0x004fe200078e00ff */
[----:B------:R-:W-:-:S04]  /*1a80*/  ISETP.NE.AND P0, PT, R2, 0x1, PT ;  /* 0x000000010200780c */ /* 0x000fc80003f05270 */
[----:B---3--:R-:W-:-:S04]  /*1a90*/  SHF.R.U32.HI R3, RZ, R6, R3 ;  /* 0x00000006ff037219 */ /* 0x008fc80000011603 */
[----:B------:R-:W-:Y:S02]  /*1aa0*/  SEL R3, R20, R3, !P0 ;  /* 0x0000000314037207 */ /* 0x000fe40004000000 */
[----:B----4-:R-:W-:-:S04]  /*1ab0*/  ISETP.NE.AND P1, PT, R12, 0x1, PT ;  /* 0x000000010c00780c */ /* 0x010fc80003f25270 */
[----:B------:R-:W-:-:S05]  /*1ac0*/  SEL R6, R21, R4, !P1 ;  /* 0x0000000415067207 */ /* 0x000fca0004800000 */
[----:B------:R-:W-:Y:S02]  /*1ad0*/  IMAD.IADD R4, R3, 0x1, -R6 ;  /* 0x0000000103047824 */ /* 0x000fe400078e0a06 */
[----:B------:R-:W-:Y:S02]  /*1ae0*/  IMAD.IADD R3, R6, 0x1, -R3 ;  /* 0x0000000106037824 */ /* 0x000fe400078e0a03 */
[----:B------:R-:W-:Y:S02]  /*1af0*/  IMAD R21, R4, R12, R21 ;  /* 0x0000000c04157224 */ /* 0x000fe400078e0215 */
[----:B------:R-:W-:Y:S02]  /*1b00*/  IMAD R20, R3, R2, R20 ;  /* 0x0000000203147224 */ /* 0x000fe400078e0214 */
.L_x_20:
[----:B------:R-:W-:Y:S05]  /*1b10*/  BRA.U !UP1, `(.L_x_21) ;  /* 0x00000001090c7547 */ /* 0x000fea000b800000 */
[----:B------:R-:W-:Y:S01]  /*1b20*/  UCGABAR_WAIT ;  /* 0x0000000000007dc7 */ /* 0x000fe20008000000 */
[----:B------:R-:W-:Y:S01]  /*1b30*/  CCTL.IVALL ;  /* 0x00000000ff00798f */ /* 0x000fe20002000000 */
[----:B------:R-:W-:Y:S05]  /*1b40*/  BRA `(.L_x_22) ;  /* 0x0000000000047947 */ /* 0x000fea0003800000 */
.L_x_21:
[----:B------:R-:W-:Y:S06]  /*1b50*/  BAR.SYNC.DEFER_BLOCKING 0x0 ;  /* 0x0000000000007b1d */ /* 0x000fec0000010000 */
.L_x_22:
[----:B------:R-:W-:Y:S05]  /*1b60*/  BRA.U UP2, `(.L_x_23) ;  /* 0x0000002d02647547 */ /* 0x000fea000b800000 */
[----:B------:R-:W1:Y:S01]  /*1b70*/  LDCU UR4, c[0x0][0x38c] ;  /* 0x00007180ff0477ac */ /* 0x000e620008000800 */
[----:B------:R-:W2:Y:S01]  /*1b80*/  LDC R9, c[0x0][0x370] ;  /* 0x0000dc00ff097b82 */ /* 0x000ea20000000800 */
[----:B------:R-:W-:Y:S01]  /*1b90*/  IMAD.SHL.U32 R16, R11, 0x40, RZ ;  /* 0x000000400b107824 */ /* 0x000fe200078e00ff */
[----:B------:R-:W-:Y:S01]  /*1ba0*/  PLOP3.LUT P1, PT, PT, PT, UP5, 0x80, 0x8 ;  /* 0x000000000008781c */ /* 0x000fe20003f2f058 */
[----:B------:R-:W-:Y:S01]  /*1bb0*/  UISETP.NE.AND UP1, UPT, UR10, URZ, UPT ;  /* 0x000000ff0a00728c */ /* 0x000fe2000bf25270 */
[----:B------:R-:W-:Y:S01]  /*1bc0*/  ISETP.NE.AND P4, PT, R10, RZ, P5 ;  /* 0x000000ff0a00720c */ /* 0x000fe20002f85270 */
[----:B------:R-:W-:Y:S01]  /*1bd0*/  IMAD.MOV.U32 R15, RZ, RZ, 0x1 ;  /* 0x00000001ff0f7424 */ /* 0x000fe200078e00ff */
[----:B------:R-:W-:Y:S01]  /*1be0*/  PLOP3.LUT P1, PT, P1, PT, PT, 0x8, 0x80 ;  /* 0x000000000080781c */ /* 0x000fe20000f2e170 */
[----:B------:R-:W-:Y:S01]  /*1bf0*/  IMAD.MOV.U32 R14, RZ, RZ, RZ ;  /* 0x000000ffff0e7224 */ /* 0x000fe200078e00ff */
[----:B------:R-:W3:Y:S01]  /*1c00*/  LDC R0, c[0x0][0x374] ;  /* 0x0000dd00ff007b82 */ /* 0x000ee20000000800 */
[----:B------:R-:W-:Y:S01]  /*1c10*/  CS2R R12, SRZ ;  /* 0x00000000000c7805 */ /* 0x000fe2000001ff00 */
[----:B------:R-:W-:Y:S01]  /*1c20*/  IMAD.MOV.U32 R10, RZ, RZ, 0x1 ;  /* 0x00000001ff0a7424 */ /* 0x000fe200078e00ff */
[----:B------:R-:W-:Y:S01]  /*1c30*/  LOP3.LUT R16, R16, 0x40, RZ, 0xc0, !PT ;  /* 0x0000004010107812 */ /* 0x000fe200078ec0ff */
[----:B------:R-:W4:Y:S01]  /*1c40*/  LDCU.64 UR14, c[0x0][0x348] ;  /* 0x00006900ff0e77ac */ /* 0x000f220008000a00 */
[----:B------:R-:W-:-:S02]  /*1c50*/  USEL UR22, UR6, 0x2, UP1 ;  /* 0x0000000206167887 */ /* 0x000fc40008800000 */
[----:B-1----:R-:W-:Y:S01]  /*1c60*/  UIADD3 UR5, UPT, UPT, UR4, 0x1f, URZ ;  /* 0x0000001f04057890 */ /* 0x002fe2000fffe0ff */
[----:B------:R-:W-:-:S03]  /*1c70*/  UMOV UR23, URZ ;  /* 0x000000ff00177c82 */ /* 0x000fc60008000000 */
[----:B------:R-:W-:-:S04]  /*1c80*/  USHF.R.S32.HI UR7, URZ, 0x1f, UR5 ;  /* 0x0000001fff077899 */ /* 0x000fc80008011405 */
[----:B------:R-:W-:Y:S02]  /*1c90*/  ULEA.HI UR7, UR7, UR5, URZ, 0x5 ;  /* 0x0000000507077291 */ /* 0x000fe4000f8f28ff */
[----:B------:R-:W-:Y:S02]  /*1ca0*/  UIADD3 UR5, UPT, UPT, UR4, -0x1, URZ ;  /* 0xffffffff04057890 */ /* 0x000fe4000fffe0ff */
[----:B------:R-:W-:Y:S02]  /*1cb0*/  USHF.R.S32.HI UR7, URZ, 0x5, UR7 ;  /* 0x00000005ff077899 */ /* 0x000fe40008011407 */
[----:B------:R-:W-:Y:S02]  /*1cc0*/  UISETP.GE.U32.AND UP2, UPT, UR5, -0x3f, UPT ;  /* 0xffffffc10500788c */ /* 0x000fe4000bf46070 */
[----:B------:R-:W-:Y:S02]  /*1cd0*/  UISETP.LT.U32.AND UP0, UPT, UR7, 0x34, UPT ;  /* 0x000000340700788c */ /* 0x000fe4000bf01070 */
[----:B------:R-:W-:-:S02]  /*1ce0*/  UIADD3 UR4, UPT, UPT, UR4, 0x3e, URZ ;  /* 0x0000003e04047890 */ /* 0x000fc4000fffe0ff */
[----:B------:R-:W-:-:S04]  /*1cf0*/  USEL UR5, UR7, 0x34, UP0 ;  /* 0x0000003407057887 */ /* 0x000fc80008000000 */
[----:B------:R-:W-:Y:S02]  /*1d00*/  UIADD3 UR21, UPT, UPT, UR5, -0x1, URZ ;  /* 0xffffffff05157890 */ /* 0x000fe4000fffe0ff */
[----:B------:R-:W-:Y:S02]  /*1d10*/  @UP2 UIADD3 UR21, UPT, UPT, UR5, URZ, URZ ;  /* 0x000000ff05152290 */ /* 0x000fe4000fffe0ff */
[----:B------:R-:W-:Y:S02]  /*1d20*/  UIADD3 UR24, UPT, UPT, UR7, -UR5, URZ ;  /* 0x8000000507187290 */ /* 0x000fe4000fffe0ff */
[----:B------:R-:W-:Y:S02]  /*1d30*/  UIADD3 UR13, UPT, UPT, UR21, 0x1, URZ ;  /* 0x00000001150d7890 */ /* 0x000fe4000fffe0ff */
[----:B--2-4-:R-:W-:-:S12]  /*1d40*/  UIADD3 UR21, UPT, UPT, -UR21, URZ, URZ ;  /* 0x000000ff15157290 */ /* 0x014fd8000fffe1ff */
.L_x_43:
[----:B------:R-:W-:Y:S01]  /*1d50*/  UISETP.NE.AND UP0, UPT, UR37, URZ, UPT ;  /* 0x000000ff2500728c */ /* 0x000fe2000bf05270 */
[----:B------:R-:W1:Y:S08]  /*1d60*/  S2UR UR37, SR_CgaCtaId ;  /* 0x00000000002579c3 */ /* 0x000e700000008800 */
[----:B------:R-:W-:Y:S05]  /*1d70*/  BRA.U UP0, `(.L_x_24) ;  /* 0x0000000100347547 */ /* 0x000fea000b800000 */
[----:B------:R-:W2:Y:S01]  /*1d80*/  S2R R2, SR_CgaCtaId ;  /* 0x0000000000027919 */ /* 0x000ea20000008800 */
[----:B------:R-:W-:-:S04]  /*1d90*/  MOV R3, 0x400 ;  /* 0x0000040000037802 */ /* 0x000fc80000000f00 */
[----:B--2---:R-:W-:Y:S02]  /*1da0*/  LEA R3, R2, R3, 0x18 ;  /* 0x0000000302037211 */ /* 0x004fe400078ec0ff */
[----:B------:R-:W-:-:S03]  /*1db0*/  SHF.L.U32 R2, R10, 0x1f, RZ ;  /* 0x0000001f0a027819 */ /* 0x000fc600000006ff */
[----:B------:R-:W-:-:S04]  /*1dc0*/  IMAD R3, R12, 0x8, R3 ;  /* 0x000000080c037824 */ /* 0x000fc800078e0203 */
[----:B------:R-:W2:Y:S02]  /*1dd0*/  SYNCS.PHASECHK.TRANS64.TRYWAIT P0, [R3+URZ+0x3e0], R2 ;  /* 0x0003e002030075a7 */ /* 0x000ea400080011ff */
[----:B--2---:R-:W-:Y:S05]  /*1de0*/  @!P0 BRA `(.L_x_25) ;  /* 0x0000007c00148947 */ /* 0x004fea0003800000 */
.L_x_172:
[----:B------:R-:W-:Y:S01]  /*1df0*/  VIADD R12, R12, 0x1 ;  /* 0x000000010c0c7836 */ /* 0x000fe20000000000 */
[----:B------:R2:W-:Y:S04]  /*1e00*/  SYNCS.ARRIVE.TRANS64.A1T0 RZ, [R3+URZ+0x3d0], RZ ;  /* 0x0003d0ff03ff79a7 */ /* 0x0005e800081000ff */
[----:B------:R-:W-:-:S04]  /*1e10*/  ISETP.NE.AND P0, PT, R12, 0x2, PT ;  /* 0x000000020c00780c */ /* 0x000fc80003f05270 */
[----:B------:R-:W-:Y:S02]  /*1e20*/  SEL R12, R12, RZ, P0 ;  /* 0x000000ff0c0c7207 */ /* 0x000fe40000000000 */
[----:B--2---:R-:W-:-:S04]  /*1e30*/  SEL R3, RZ, 0x1, P0 ;  /* 0x00000001ff037807 */ /* 0x004fc80000000000 */
[----:B------:R-:W-:-:S07]  /*1e40*/  LOP3.LUT R10, R10, R3, RZ, 0x3c, !PT ;  /* 0x000000030a0a7212 */ /* 0x000fce00078e3cff */
.L_x_24:
[----:B------:R-:W-:Y:S01]  /*1e50*/  UMOV UR6, 0x400 ;  /* 0x0000040000067882 */ /* 0x000fe20000000000 */
[----:B------:R-:W-:Y:S01]  /*1e60*/  LEA.HI R3, R21, R21, RZ, 0x1 ;  /* 0x0000001515037211 */ /* 0x000fe200078f08ff */
[----:B-1----:R-:W-:Y:S01]  /*1e70*/  ULEA UR6, UR37, UR6, 0x18 ;  /* 0x0000000625067291 */ /* 0x002fe2000f8ec0ff */
[----:B------:R-:W-:Y:S01]  /*1e80*/  SHF.L.U32 R2, R15, 0x1f, RZ ;  /* 0x0000001f0f027819 */ /* 0x000fe200000006ff */
[----:B------:R-:W-:Y:S01]  /*1e90*/  UISETP.GE.U32.AND UP0, UPT, UR4, 0x3f, UPT ;  /* 0x0000003f0400788c */ /* 0x000fe2000bf06070 */
[C---:B------:R-:W-:Y:S01]  /*1ea0*/  R2UR UR9, R16.reuse ;  /* 0x00000000100972ca */ /* 0x040fe200000e0000 */
[----:B------:R-:W-:Y:S01]  /*1eb0*/  ULEA UR8, UR23, UR6, 0x3 ;  /* 0x0000000617087291 */ /* 0x000fe2000f8e18ff */
[----:B------:R-:W-:Y:S01]  /*1ec0*/  IMAD.SHL.U32 R3, R3, 0x40, RZ ;  /* 0x0000004003037824 */ /* 0x000fe200078e00ff */
[----:B------:R-:W-:Y:S01]  /*1ed0*/  R2UR UR11, R16 ;  /* 0x00000000100b72ca */ /* 0x000fe200000e0000 */
[----:B------:R-:W-:-:S03]  /*1ee0*/  UMOV UR25, URZ ;  /* 0x000000ff00197c82 */ /* 0x000fc60008000000 */
[----:B------:R-:W-:-:S03]  /*1ef0*/  R2UR UR35, R3 ;  /* 0x00000000032372ca */ /* 0x000fc600000e0000 */
[----:B------:R1:W2:Y:S01]  /*1f00*/  SYNCS.PHASECHK.TRANS64.TRYWAIT P0, [UR8+0x1a0], R2 ;  /* 0x0001a002ff0075a7 */ /* 0x0002a20008001108 */
[----:B------:R-:W-:-:S09]  /*1f10*/  R2UR UR8, R20 ;  /* 0x00000000140872ca */ /* 0x000fd200000e0000 */
[----:B------:R-:W-:-:S04]  /*1f20*/  ULOP3.LUT UR35, UR9, 0xffffff80, UR35, 0xf8, !UPT ;  /* 0xffffff8009237892 */ /* 0x000fc8000f8ef823 */
[----:B------:R-:W-:Y:S01]  /*1f30*/  ULEA UR11, UR8, UR11, 0x7 ;  /* 0x0000000b080b7291 */ /* 0x000fe2000f8e38ff */
[----:B------:R-:W-:Y:S11]  /*1f40*/  BRA.U !UP0, `(.L_x_26) ;  /* 0x0000000108bc7547 */ /* 0x000ff6000b800000 */
[----:B------:R-:W-:Y:S01]  /*1f50*/  UMOV UR16, UR21 ;  /* 0x0000001500107c82 */ /* 0x000fe20008000000 */
[----:B------:R-:W-:Y:S01]  /*1f60*/  UMOV UR17, UR23 ;  /* 0x0000001700117c82 */ /* 0x000fe20008000000 */
[----:B------:R-:W-:-:S05]  /*1f70*/  UMOV UR34, URZ ;  /* 0x000000ff00227c82 */ /* 0x000fca0008000000 */
.L_x_32:
[----:B------:R-:W-:Y:S01]  /*1f80*/  ULEA UR33, UR17, UR6, 0x3 ;  /* 0x0000000611217291 */ /* 0x000fe2000f8e18ff */
[----:B------:R-:W-:Y:S01]  /*1f90*/  @P5 MOV R3, 0x2000 ;  /* 0x0000200000035802 */ /* 0x000fe20000000f00 */
[----:B-12-4-:R-:W-:Y:S10]  /*1fa0*/  @P0 BRA `(.L_x_27) ;  /* 0x00000000000c0947 */ /* 0x016ff40003800000 */
[----:B------:R-:W-:-:S04]  /*1fb0*/  SHF.L.U32 R5, R15, 0x1f, RZ ;  /* 0x0000001f0f057819 */ /* 0x000fc800000006ff */
[----:B------:R-:W2:Y:S02]  /*1fc0*/  SYNCS.PHASECHK.TRANS64.TRYWAIT P0, [UR33+0x1a0], R5 ;  /* 0x0001a005ff0075a7 */ /* 0x000ea40008001121 */
[----:B--2---:R-:W-:Y:S05]  /*1fd0*/  @!P0 BRA `(.L_x_28) ;  /* 0x0000007800ac8947 */ /* 0x004fea0003800000 */
.L_x_27:
[----:B------:R2:W-:Y:S01]  /*1fe0*/  @P5 SYNCS.ARRIVE.TRANS64 RZ, [UR33], R3 ;  /* 0x00000003ffff59a7 */ /* 0x0005e20008000021 */
[----:B------:R-:W-:Y:S02]  /*1ff0*/  ULOP3.LUT UR8, UR22, 0x2, URZ, 0xfc, !UPT ;  /* 0x0000000216087892 */ /* 0x000fe4000f8efcff */
[----:B------:R-:W-:Y:S02]  /*2000*/  UIADD3 UR16, UPT, UPT, UR16, 0x1, URZ ;  /* 0x0000000110107890 */ /* 0x000fe4000fffe0ff */
[----:B------:R-:W-:Y:S02]  /*2010*/  UISETP.NE.AND UP0, UPT, UR8, 0x2, UPT ;  /* 0x000000020800788c */ /* 0x000fe4000bf05270 */
[----:B------:R-:W-:-:S07]  /*2020*/  UISETP.NE.AND UP2, UPT, UR16, 0x1, UPT ;  /* 0x000000011000788c */ /* 0x000fce000bf45270 */
[----:B------:R-:W-:Y:S05]  /*2030*/  BRA.U UP0, `(.L_x_29) ;  /* 0x0000000100047547 */ /* 0x000fea000b800000 */
[----:B------:R-:W-:Y:S05]  /*2040*/  BPT.TRAP 0x1 ;  /* 0x000000040000795c */ /* 0x000fea0000300000 */
.L_x_29:
[----:B------:R-:W-:Y:S04]  /*2050*/  BSSY.RECONVERGENT B0, `(.L_x_30) ;  /* 0x0000003000007945 */ /* 0x000fe80003800200 */
[----:B------:R-:W-:Y:S05]  /*2060*/  @!P4 BRA `(.L_x_31) ;  /* 0x000000000004c947 */ /* 0x000fea0003800000 */
[----:B------:R-:W-:Y:S05]  /*2070*/  BPT.TRAP 0x1 ;  /* 0x000000040000795c */ /* 0x000fea0000300000 */
.L_x_31:
[----:B------:R-:W-:Y:S05]  /*2080*/  BSYNC.RECONVERGENT B0 ;  /* 0x0000000000007941 */ /* 0x000fea0003800200 */
.L_x_30:
[----:B------:R-:W-:Y:S02]  /*2090*/  UIADD3 UR23, UPT, UPT, UR17, 0x1, URZ ;  /* 0x0000000111177890 */ /* 0x000fe4000fffe0ff */
[----:B------:R-:W-:Y:S02]  /*20a0*/  UIADD3 UR28, UP1, UPT, UR14, 0x80, URZ ;  /* 0x000000800e1c7890 */ /* 0x000fe4000ff3e0ff */
[----:B------:R-:W-:Y:S02]  /*20b0*/  UISETP.NE.AND UP0, UPT, UR23, 0x34, UPT ;  /* 0x000000341700788c */ /* 0x000fe4000bf05270 */
[----:B------:R-:W-:Y:S02]  /*20c0*/  ULOP3.LUT UR33, UR33, 0xfefffff8, URZ, 0xc0, !UPT ;  /* 0xfefffff821217892 */ /* 0x000fe4000f8ec0ff */
[----:B------:R-:W-:Y:S02]  /*20d0*/  USEL UR9, URZ, 0x1, UP0 ;  /* 0x00000001ff097887 */ /* 0x000fe40008000000 */
[----:B------:R-:W-:-:S02]  /*20e0*/  USEL UR23, UR23, URZ, UP0 ;  /* 0x000000ff17177287 */ /* 0x000fc40008000000 */
[----:B------:R-:W-:Y:S02]  /*20f0*/  UIADD3 UR26, UP0, UPT, UR14, 0x180, URZ ;  /* 0x000001800e1a7890 */ /* 0x000fe4000ff1e0ff */
[----:B------:R-:W-:Y:S01]  /*2100*/  ULEA UR8, UR23, UR6, 0x3 ;  /* 0x0000000617087291 */ /* 0x000fe2000f8e18ff */
[----:B------:R-:W-:Y:S01]  /*2110*/  LOP3.LUT R15, R15, UR9, RZ, 0x3c, !PT ;  /* 0x000000090f0f7c12 */ /* 0x000fe2000f8e3cff */
[----:B------:R-:W-:Y:S02]  /*2120*/  UIADD3.X UR29, UPT, UPT, URZ, UR15, URZ, UP1, !UPT ;  /* 0x0000000fff1d7290 */ /* 0x000fe40008ffe4ff */
[----:B------:R-:W-:Y:S01]  /*2130*/  UIADD3.X UR27, UPT, UPT, URZ, UR15, URZ, UP0, !UPT ;  /* 0x0000000fff1b7290 */ /* 0x000fe200087fe4ff */
[----:B-1----:R-:W-:Y:S01]  /*2140*/  SHF.L.U32 R2, R15, 0x1f, RZ ;  /* 0x0000001f0f027819 */ /* 0x002fe200000006ff */
[----:B------:R-:W-:Y:S01]  /*2150*/  UMOV UR18, 0x0 ;  /* 0x0000000000127882 */ /* 0x000fe20000000000 */
[----:B------:R-:W-:Y:S01]  /*2160*/  UMOV UR19, 0x10000000 ;  /* 0x1000000000137882 */ /* 0x000fe20000000000 */
[----:B------:R-:W-:Y:S01]  /*2170*/  UMOV UR10, UR34 ;  /* 0x00000022000a7c82 */ /* 0x000fe20008000000 */
[----:B------:R4:W1:Y:S01]  /*2180*/  SYNCS.PHASECHK.TRANS64.TRYWAIT P0, [UR8+0x1a0], R2 ;  /* 0x0001a002ff0075a7 */ /* 0x0008620008001108 */
[----:B------:R-:W-:Y:S01]  /*2190*/  ULEA UR8, UR17, UR6, 0xb ;  /* 0x0000000611087291 */ /* 0x000fe2000f8e58ff */
[----:B------:R-:W-:Y:S01]  /*21a0*/  UMOV UR12, UR36 ;  /* 0x00000024000c7c82 */ /* 0x000fe20008000000 */
[----:B------:R-:W-:-:S02]  /*21b0*/  UMOV UR9, UR33 ;  /* 0x0000002100097c82 */ /* 0x000fc40008000000 */
[----:B------:R-:W-:Y:S02]  /*21c0*/  UIADD3 UR32, UPT, UPT, UR8, 0x4600, URZ ;  /* 0x0000460008207890 */ /* 0x000fe4000fffe0ff */
[----:B------:R-:W-:Y:S01]  /*21d0*/  UIADD3 UR8, UPT, UPT, UR8, 0x1e600, URZ ;  /* 0x0001e60008087890 */ /* 0x000fe2000fffe0ff */
[----:B------:R-:W-:Y:S01]  /*21e0*/  UMOV UR25, UR13 ;  /* 0x0000000d00197c82 */ /* 0x000fe20008000000 */
[----:B------:R-:W-:-:S05]  /*21f0*/  UMOV UR17, UR23 ;  /* 0x0000001700117c82 */ /* 0x000fca0008000000 */
[----:B------:R2:W-:Y:S02]  /*2200*/  UTMALDG.3D.2CTA [UR32], [UR28], desc[UR18] ;  /* 0x000012201c0075b4 */ /* 0x0005e40008211000 */
[----:B------:R4:W-:Y:S01]  /*2210*/  UTMALDG.3D.2CTA [UR8], [UR26], desc[UR18] ;  /* 0x000012081a0075b4 */ /* 0x0009e20008211000 */
[----:B--2---:R-:W-:Y:S01]  /*2220*/  UIADD3 UR34, UPT, UPT, UR34, 0x20, URZ ;  /* 0x0000002022227890 */ /* 0x004fe2000fffe0ff */
[----:B------:R-:W-:Y:S11]  /*2230*/  BRA.U UP2, `(.L_x_32) ;  /* 0xfffffffd02507547 */ /* 0x000ff6000b83ffff */
.L_x_26:
[----:B----4-:R-:W-:Y:S01]  /*2240*/  ULEA UR8, UR23, UR6, 0x3 ;  /* 0x0000000617087291 */ /* 0x010fe2000f8e18ff */
[----:B-1----:R-:W-:Y:S01]  /*2250*/  SHF.L.U32 R2, R15, 0x1f, RZ ;  /* 0x0000001f0f027819 */ /* 0x002fe200000006ff */
[----:B------:R-:W-:Y:S01]  /*2260*/  @!P1 SYNCS.ARRIVE.TRANS64.A1T0 RZ, [UR6+0x368], RZ ;  /* 0x000368ffffff99a7 */ /* 0x000fe20008100006 */
[----:B------:R-:W-:-:S06]  /*2270*/  UISETP.GT.AND UP0, UPT, UR7, UR5, UPT ;  /* 0x000000050700728c */ /* 0x000fcc000bf04270 */
[----:B--2---:R1:W2:Y:S03]  /*2280*/  SYNCS.PHASECHK.TRANS64.TRYWAIT P0, [UR8+0x1a0], R2 ;  /* 0x0001a002ff0075a7 */ /* 0x0042a60008001108 */
[----:B------:R-:W-:Y:S05]  /*2290*/  BRA.U !UP0, `(.L_x_33) ;  /* 0x0000000108bc7547 */ /* 0x000fea000b800000 */
[----:B------:R-:W-:Y:S01]  /*22a0*/  UIADD3 UR26, UPT, UPT, UR24, UR25, URZ ;  /* 0x00000019181a7290 */ /* 0x000fe2000fffe0ff */
[----:B------:R-:W-:-:S11]  /*22b0*/  UMOV UR27, UR23 ;  /* 0x00000017001b7c82 */ /* 0x000fd60008000000 */
.L_x_39:
[----:B------:R-:W-:Y:S01]  /*22c0*/  ULEA UR17, UR27, UR6, 0x3 ;  /* 0x000000061b117291 */ /* 0x000fe2000f8e18ff */
[----:B--2---:R-:W-:Y:S01]  /*22d0*/  @P5 MOV R3, 0x2000 ;  /* 0x0000200000035802 */ /* 0x004fe20000000f00 */
[----:B-12---:R-:W-:Y:S10]  /*22e0*/  @P0 BRA `(.L_x_34) ;  /* 0x00000000000c0947 */ /* 0x006ff40003800000 */
[----:B------:R-:W-:-:S04]  /*22f0*/  SHF.L.U32 R5, R15, 0x1f, RZ ;  /* 0x0000001f0f057819 */ /* 0x000fc800000006ff */
[----:B------:R-:W2:Y:S02]  /*2300*/  SYNCS.PHASECHK.TRANS64.TRYWAIT P0, [UR17+0x1a0], R5 ;  /* 0x0001a005ff0075a7 */ /* 0x000ea40008001111 */
[----:B--2---:R-:W-:Y:S05]  /*2310*/  @!P0 BRA `(.L_x_35) ;  /* 0x0000007400f48947 */ /* 0x004fea0003800000 */
.L_x_34:
[----:B------:R2:W-:Y:S01]  /*2320*/  @P5 SYNCS.ARRIVE.TRANS64 RZ, [UR17], R3 ;  /* 0x00000003ffff59a7 */ /* 0x0005e20008000011 */
[----:B------:R-:W-:-:S04]  /*2330*/  ULOP3.LUT UR8, UR22, 0x2, URZ, 0xfc, !UPT ;  /* 0x0000000216087892 */ /* 0x000fc8000f8efcff */
[----:B------:R-:W-:-:S09]  /*2340*/  UISETP.NE.AND UP0, UPT, UR8, 0x2, UPT ;  /* 0x000000020800788c */ /* 0x000fd2000bf05270 */
[----:B------:R-:W-:Y:S05]  /*2350*/  BRA.U UP0, `(.L_x_36) ;  /* 0x0000000100047547 */ /* 0x000fea000b800000 */
[----:B------:R-:W-:Y:S05]  /*2360*/  BPT.TRAP 0x1 ;  /* 0x000000040000795c */ /* 0x000fea0000300000 */
.L_x_36:
[----:B------:R-:W-:Y:S04]  /*2370*/  BSSY.RECONVERGENT B0, `(.L_x_37) ;  /* 0x0000003000007945 */ /* 0x000fe80003800200 */
[----:B------:R-:W-:Y:S05]  /*2380*/  @!P4 BRA `(.L_x_38) ;  /* 0x000000000004c947 */ /* 0x000fea0003800000 */
[----:B------:R-:W-:Y:S05]  /*2390*/  BPT.TRAP 0x1 ;  /* 0x000000040000795c */ /* 0x000fea0000300000 */
.L_x_38:
[----:B------:R-:W-:Y:S05]  /*23a0*/  BSYNC.RECONVERGENT B0 ;  /* 0x0000000000007941 */ /* 0x000fea0003800200 */
.L_x_37:
[----:B------:R-:W-:Y:S02]  /*23b0*/  UIADD3 UR23, UPT, UPT, UR27, 0x1, URZ ;  /* 0x000000011b177890 */ /* 0x000fe4000fffe0ff */
[----:B------:R-:W-:Y:S02]  /*23c0*/  UIADD3 UR32, UP1, UPT, UR14, 0x80, URZ ;  /* 0x000000800e207890 */ /* 0x000fe4000ff3e0ff */
[----:B------:R-:W-:Y:S02]  /*23d0*/  UISETP.NE.AND UP0, UPT, UR23, 0x34, UPT ;  /* 0x000000341700788c */ /* 0x000fe4000bf05270 */
[----:B------:R-:W-:Y:S02]  /*23e0*/  USHF.L.U32 UR18, UR25, 0x5, URZ ;  /* 0x0000000519127899 */ /* 0x000fe400080006ff */
[----:B------:R-:W-:Y:S02]  /*23f0*/  USEL UR9, URZ, 0x1, UP0 ;  /* 0x00000001ff097887 */ /* 0x000fe40008000000 */
[----:B------:R-:W-:-:S02]  /*2400*/  USEL UR23, UR23, URZ, UP0 ;  /* 0x000000ff17177287 */ /* 0x000fc40008000000 */
[----:B------:R-:W-:Y:S02]  /*2410*/  UIADD3 UR30, UP0, UPT, UR14, 0x180, URZ ;  /* 0x000001800e1e7890 */ /* 0x000fe4000ff1e0ff */
[----:B------:R-:W-:Y:S01]  /*2420*/  ULEA UR8, UR23, UR6, 0x3 ;  /* 0x0000000617087291 */ /* 0x000fe2000f8e18ff */
[----:B------:R-:W-:Y:S01]  /*2430*/  LOP3.LUT R15, R15, UR9, RZ, 0x3c, !PT ;  /* 0x000000090f0f7c12 */ /* 0x000fe2000f8e3cff */
[----:B------:R-:W-:Y:S02]  /*2440*/  ULOP3.LUT UR17, UR17, 0xfefffff8, URZ, 0xc0, !UPT ;  /* 0xfefffff811117892 */ /* 0x000fe4000f8ec0ff */
[----:B------:R-:W-:Y:S01]  /*2450*/  UIADD3.X UR33, UPT, UPT, URZ, UR15, URZ, UP1, !UPT ;  /* 0x0000000fff217290 */ /* 0x000fe20008ffe4ff */
[----:B-1----:R-:W-:Y:S01]  /*2460*/  SHF.L.U32 R2, R15, 0x1f, RZ ;  /* 0x0000001f0f027819 */ /* 0x002fe200000006ff */
[----:B------:R-:W-:Y:S01]  /*2470*/  UIADD3.X UR31, UPT, UPT, URZ, UR15, URZ, UP0, !UPT ;  /* 0x0000000fff1f7290 */ /* 0x000fe200087fe4ff */
[----:B------:R-:W-:Y:S02]  /*2480*/  UMOV UR28, 0x0 ;  /* 0x00000000001c7882 */ /* 0x000fe40000000000 */
[----:B------:R4:W1:Y:S01]  /*2490*/  SYNCS.PHASECHK.TRANS64.TRYWAIT P0, [UR8+0x1a0], R2 ;  /* 0x0001a002ff0075a7 */ /* 0x0008620008001108 */
[----:B------:R-:W-:Y:S01]  /*24a0*/  ULEA UR8, UR27, UR6, 0xb ;  /* 0x000000061b087291 */ /* 0x000fe2000f8e58ff */
[----:B------:R-:W-:Y:S01]  /*24b0*/  UMOV UR29, 0x10000000 ;  /* 0x10000000001d7882 */ /* 0x000fe20000000000 */
[----:B------:R-:W-:-:S02]  /*24c0*/  UMOV UR19, UR35 ;  /* 0x0000002300137c82 */ /* 0x000fc40008000000 */
[----:B------:R-:W-:Y:S02]  /*24d0*/  UIADD3 UR16, UPT, UPT, UR8, 0x4600, URZ ;  /* 0x0000460008107890 */ /* 0x000fe4000fffe0ff */
[----:B------:R-:W-:Y:S01]  /*24e0*/  UIADD3 UR8, UPT, UPT, UR8, 0x1e600, URZ ;  /* 0x0001e60008087890 */ /* 0x000fe2000fffe0ff */
[----:B------:R-:W-:Y:S01]  /*24f0*/  UMOV UR20, UR36 ;  /* 0x0000002400147c82 */ /* 0x000fe20008000000 */
[----:B------:R-:W-:Y:S01]  /*2500*/  UMOV UR12, UR36 ;  /* 0x00000024000c7c82 */ /* 0x000fe20008000000 */
[----:B------:R-:W-:Y:S01]  /*2510*/  UMOV UR9, UR17 ;  /* 0x0000001100097c82 */ /* 0x000fe20008000000 */
[----:B------:R-:W-:Y:S01]  /*2520*/  UMOV UR10, UR18 ;  /* 0x00000012000a7c82 */ /* 0x000fe20008000000 */
[----:B------:R-:W-:Y:S02]  /*2530*/  UIADD3 UR25, UPT, UPT, UR25, 0x1, URZ ;  /* 0x0000000119197890 */ /* 0x000fe4000fffe0ff */
[----:B------:R4:W-:Y:S01]  /*2540*/  UTMALDG.3D.2CTA [UR16], [UR32], desc[UR28] ;  /* 0x00001c10200075b4 */ /* 0x0009e20008211000 */
[----:B------:R-:W-:Y:S01]  /*2550*/  UMOV UR27, UR23 ;  /* 0x00000017001b7c82 */ /* 0x000fe20008000000 */
[----:B------:R-:W-:Y:S01]  /*2560*/  UISETP.NE.AND UP0, UPT, UR25, UR26, UPT ;  /* 0x0000001a1900728c */ /* 0x000fe2000bf05270 */
[----:B------:R4:W-:Y:S08]  /*2570*/  UTMALDG.3D.2CTA [UR8], [UR30], desc[UR28] ;  /* 0x00001c081e0075b4 */ /* 0x0009f00008211000 */
[----:B----4-:R-:W-:Y:S05]  /*2580*/  BRA.U UP0, `(.L_x_39) ;  /* 0xfffffffd004c7547 */ /* 0x010fea000b83ffff */
.L_x_33:
[C---:B-1----:R-:W-:Y:S01]  /*2590*/  LEA R2, R14.reuse, UR6, 0x3 ;  /* 0x000000060e027c11 */ /* 0x042fe2000f8e18ff */
[----:B------:R-:W-:Y:S01]  /*25a0*/  NOP ;  /* 0x0000000000007918 */ /* 0x000fe20000000000 */
[----:B--2---:R-:W-:Y:S02]  /*25b0*/  SHF.L.U32 R3, R13, 0x1f, RZ ;  /* 0x0000001f0d037819 */ /* 0x004fe400000006ff */
[----:B------:R-:W-:Y:S02]  /*25c0*/  LEA R4, R14, UR6, 0x4 ;  /* 0x000000060e047c11 */ /* 0x000fe4000f8e20ff */
[----:B------:R-:W1:Y:S02]  /*25d0*/  SYNCS.PHASECHK.TRANS64.TRYWAIT P0, [R2+URZ+0x370], R3 ;  /* 0x00037003020075a7 */ /* 0x000e6400080011ff */
[----:B-1----:R-:W-:Y:S05]  /*25e0*/  @!P0 BRA `(.L_x_40) ;  /* 0x0000007400588947 */ /* 0x002fea0003800000 */
.L_x_175:
[----:B------:R-:W2:Y:S01]  /*25f0*/  LDS.128 R4, [R4+0x400] ;  /* 0x0004000004047984 */ /* 0x000ea20000000c00 */
[----:B------:R-:W-:Y:S01]  /*2600*/  ISETP.GE.AND P0, PT, R40, 0x1, PT ;  /* 0x000000012800780c */ /* 0x000fe20003f06270 */
[----:B-1----:R-:W-:Y:S01]  /*2610*/  VIADD R2, R2, 0x380 ;  /* 0x0000038002027836 */ /* 0x002fe20000000000 */
[----:B------:R-:W-:Y:S01]  /*2620*/  @!PT LDS RZ, [RZ] ;  /* 0x00000000fffff984 */ /* 0x000fe20000000800 */
[----:B------:R-:W-:Y:S01]  /*2630*/  @!PT LDS RZ, [RZ] ;  /* 0x00000000fffff984 */ /* 0x000fe20000000800 */
[----:B------:R-:W-:Y:S01]  /*2640*/  @!PT LDS RZ, [RZ] ;  /* 0x00000000fffff984 */ /* 0x000fe20000000800 */
[----:B------:R-:W-:Y:S01]  /*2650*/  @!PT LDS RZ, [RZ] ;  /* 0x00000000fffff984 */ /* 0x000fe20000000800 */
[----:B------:R1:W-:Y:S06]  /*2660*/  MEMBAR.ALL.CTA ;  /* 0x0000000000007992 */ /* 0x0003ec0000008000 */
[----:B-1----:R-:W1:Y:S01]  /*2670*/  FENCE.VIEW.ASYNC.S ;  /* 0x00000000000073c6 */ /* 0x002e620000000000 */
[----:B------:R-:W-:-:S04]  /*2680*/  PRMT R2, RZ, 0x654, R2 ;  /* 0x00000654ff027816 */ /* 0x000fc80000000002 */
[----:B-1----:R1:W-:Y:S01]  /*2690*/  SYNCS.ARRIVE.TRANS64.RED.A1T0 RZ, [R2+URZ], RZ ;  /* 0x000000ff02ff79a7 */ /* 0x0023e200081004ff */
[----:B--2---:R-:W-:-:S13]  /*26a0*/  LOP3.LUT P2, RZ, R6, 0x1, RZ, 0xc0, !PT ;  /* 0x0000000106ff7812 */ /* 0x004fda000784c0ff */
[----:B------:R-:W-:Y:S01]  /*26b0*/  @P2 SHF.R.U32.HI R3, RZ, 0x10, R5 ;  /* 0x00000010ff032819 */ /* 0x000fe20000011605 */
[----:B------:R-:W-:Y:S01]  /*26c0*/  VOTEU.ANY UP0, P2 ;  /* 0x0000000000ff7886 */ /* 0x000fe20001000100 */
[----:B------:R-:W-:Y:S02]  /*26d0*/  @P2 MOV R11, R4 ;  /* 0x00000004000b2202 */ /* 0x000fe40000000f00 */
[----:B------:R-:W-:Y:S02]  /*26e0*/  @P2 R2UR.BROADCAST UR8, R3 ;  /* 0x00000000030822ca */ /* 0x000fe400008e0000 */
[----:B------:R-:W-:-:S11]  /*26f0*/  @P2 LOP3.LUT R8, R5, 0xffff, RZ, 0xc0, !PT ;  /* 0x0000ffff05082812 */ /* 0x000fd600078ec0ff */
[----:B------:R-:W-:Y:S01]  /*2700*/  @UP0 UMOV UR36, UR8 ;  /* 0x0000000800240c82 */ /* 0x000fe20008000000 */
[----:B-1----:R-:W-:Y:S05]  /*2710*/  @!P0 BRA `(.L_x_41) ;  /* 0x0000000000b88947 */ /* 0x002fea0003800000 */
[----:B------:R-:W3:Y:S01]  /*2720*/  LDC.64 R4, c[0x0][0xb18] ;  /* 0x0002c600ff047b82 */ /* 0x000ee20000000a00 */
[----:B------:R-:W-:-:S07]  /*2730*/  ISETP.NE.AND P3, PT, R40, 0x1, PT ;  /* 0x000000012800780c */ /* 0x000fce0003f65270 */
[----:B------:R-:W1:Y:S08]  /*2740*/  LDC.64 R6, c[0x0][0xb10] ;  /* 0x0002c400ff067b82 */ /* 0x000e700000000a00 */
[----:B------:R-:W2:Y:S08]  /*2750*/  LDC R17, c[0x0][0xb20] ;  /* 0x0002c800ff117b82 */ /* 0x000eb00000000800 */
[----:B------:R-:W4:Y:S01]  /*2760*/  LDC R18, c[0x0][0xb0c] ;  /* 0x0002c300ff127b82 */ /* 0x000f220000000800 */
[----:B---3--:R-:W-:Y:S01]  /*2770*/  IMAD.HI.U32 R22, R0, R5, RZ ;  /* 0x0000000500167227 */ /* 0x008fe200078e00ff */
[----:B------:R-:W-:-:S06]  /*2780*/  ISETP.NE.AND P0, PT, R4, 0x1, PT ;  /* 0x000000010400780c */ /* 0x000fcc0003f05270 */
[----:B------:R-:W3:Y:S01]  /*2790*/  LDC.64 R2, c[0x0][0xb28] ;  /* 0x0002ca00ff027b82 */ /* 0x000ee20000000a00 */
[----:B-1----:R-:W-:-:S04]  /*27a0*/  IMAD.HI.U32 R20, R9, R6, RZ ;  /* 0x0000000609147227 */ /* 0x002fc800078e00ff */
[----:B------:R-:W-:Y:S01]  /*27b0*/  IMAD.HI.U32 R24, R11, R6, RZ ;  /* 0x000000060b187227 */ /* 0x000fe200078e00ff */
[----:B------:R-:W-:Y:S02]  /*27c0*/  SHF.R.U32.HI R20, RZ, R7, R20 ;  /* 0x00000007ff147219 */ /* 0x000fe40000011614 */
[----:B--2---:R-:W-:Y:S01]  /*27d0*/  SHF.R.U32.HI R19, RZ, R17, R22 ;  /* 0x00000011ff137219 */ /* 0x004fe20000011616 */
[----:B------:R-:W-:Y:S01]  /*27e0*/  IMAD.HI.U32 R22, R8, R5, RZ ;  /* 0x0000000508167227 */ /* 0x000fe200078e00ff */
[----:B------:R-:W-:Y:S02]  /*27f0*/  SHF.R.U32.HI R24, RZ, R7, R24 ;  /* 0x00000007ff187219 */ /* 0x000fe40000011618 */
[----:B------:R-:W-:Y:S02]  /*2800*/  SEL R19, R0, R19, !P0 ;  /* 0x0000001300137207 */ /* 0x000fe40004000000 */
[----:B------:R-:W-:Y:S02]  /*2810*/  SHF.R.U32.HI R17, RZ, R17, R22 ;  /* 0x00000011ff117219 */ /* 0x000fe40000011616 */
[----:B----4-:R-:W-:-:S02]  /*2820*/  ISETP.NE.AND P1, PT, R18, 0x1, PT ;  /* 0x000000011200780c */ /* 0x010fc40003f25270 */
[----:B------:R-:W-:Y:S02]  /*2830*/  SEL R17, R8, R17, !P0 ;  /* 0x0000001108117207 */ /* 0x000fe40004000000 */
[----:B------:R-:W-:Y:S02]  /*2840*/  SEL R21, R9, R20, !P1 ;  /* 0x0000001409157207 */ /* 0x000fe40004800000 */
[----:B------:R-:W-:Y:S01]  /*2850*/  SEL R5, R11, R24, !P1 ;  /* 0x000000180b057207 */ /* 0x000fe20004800000 */
[----:B---3--:R-:W-:Y:S01]  /*2860*/  IMAD.HI.U32 R20, R19, R2, RZ ;  /* 0x0000000213147227 */ /* 0x008fe200078e00ff */
[----:B------:R-:W-:-:S03]  /*2870*/  IADD3 R7, PT, PT, -R17, RZ, RZ ;  /* 0x000000ff11077210 */ /* 0x000fc60007ffe1ff */
        /* <DEDUP_REMOVED lines=11> */
[----:B------:R-:W-:-:S04]  /*2930*/  @!P0 IMAD.HI.U32 R20, R5, R2, RZ ;  /* 0x0000000205148227 */ /* 0x000fc800078e00ff */
[----:B------:R-:W-:Y:S01]  /*2940*/  IMAD.MOV R2, RZ, RZ, -R6 ;  /* 0x000000ffff027224 */ /* 0x000fe200078e0a06 */
[----:B------:R-:W-:-:S03]  /*2950*/  @!P0 SHF.R.U32.HI R20, RZ, R3, R20 ;  /* 0x00000003ff148219 */ /* 0x000fc60000011614 */
[----:B------:R-:W-:Y:S01]  /*2960*/  IMAD R2, R40, R2, R17 ;  /* 0x0000000228027224 */ /* 0x000fe200078e0211 */
        /* <DEDUP_REMOVED lines=9> */
.L_x_41:
[----:B------:R-:W1:Y:S02]  /*2a00*/  LDCU UR8, c[0x0][0xb30] ;  /* 0x00016600ff0877ac */ /* 0x000e640008000800 */
[----:B-1----:R-:W-:-:S09]  /*2a10*/  UISETP.NE.AND UP0, UPT, UR8, 0x1, UPT ;  /* 0x000000010800788c */ /* 0x002fd2000bf05270 */
[----:B------:R-:W-:Y:S05]  /*2a20*/  BRA.U UP0, `(.L_x_42) ;  /* 0x0000000100407547 */ /* 0x000fea000b800000 */
[----:B------:R-:W1:Y:S08]  /*2a30*/  LDC.64 R4, c[0x0][0xb10] ;  /* 0x0002c400ff047b82 */ /* 0x000e700000000a00 */
[----:B------:R-:W2:Y:S08]  /*2a40*/  LDC.64 R2, c[0x0][0xb18] ;  /* 0x0002c600ff027b82 */ /* 0x000eb00000000a00 */
[----:B------:R-:W4:Y:S08]  /*2a50*/  LDC R6, c[0x0][0xb20] ;  /* 0x0002c800ff067b82 */ /* 0x000f300000000800 */
[----:B------:R-:W3:Y:S01]  /*2a60*/  LDC R18, c[0x0][0xb0c] ;  /* 0x0002c300ff127b82 */ /* 0x000ee20000000800 */
[----:B-1----:R-:W-:-:S05]  /*2a70*/  IMAD.HI.U32 R4, R11, R4, RZ ;  /* 0x000000040b047227 */ /* 0x002fca00078e00ff */
[----:B------:R-:W-:Y:S01]  /*2a80*/  SHF.R.U32.HI R4, RZ, R5, R4 ;  /* 0x00000005ff047219 */ /* 0x000fe20000011604 */
[----:B--2---:R-:W-:Y:S01]  /*2a90*/  IMAD.HI.U32 R3, R8, R3, RZ ;  /* 0x0000000308037227 */ /* 0x004fe200078e00ff */
[----:B------:R-:W-:-:S04]  /*2aa0*/  ISETP.NE.AND P0, PT, R2, 0x1, PT ;  /* 0x000000010200780c */ /* 0x000fc80003f05270 */
[----:B----4-:R-:W-:-:S04]  /*2ab0*/  SHF.R.U32.HI R3, RZ, R6, R3 ;  /* 0x00000006ff037219 */ /* 0x010fc80000011603 */
[----:B------:R-:W-:Y:S02]  /*2ac0*/  SEL R3, R8, R3, !P0 ;  /* 0x0000000308037207 */ /* 0x000fe40004000000 */
[----:B---3--:R-:W-:-:S04]  /*2ad0*/  ISETP.NE.AND P1, PT, R18, 0x1, PT ;  /* 0x000000011200780c */ /* 0x008fc80003f25270 */
[----:B------:R-:W-:-:S05]  /*2ae0*/  SEL R4, R11, R4, !P1 ;  /* 0x000000040b047207 */ /* 0x000fca0004800000 */
[----:B------:R-:W-:Y:S02]  /*2af0*/  IMAD.IADD R5, R3, 0x1, -R4 ;  /* 0x0000000103057824 */ /* 0x000fe400078e0a04 */
[----:B------:R-:W-:Y:S02]  /*2b00*/  IMAD.IADD R3, R4, 0x1, -R3 ;  /* 0x0000000104037824 */ /* 0x000fe400078e0a03 */
[----:B------:R-:W-:Y:S02]  /*2b10*/  IMAD R11, R5, R18, R11 ;  /* 0x00000012050b7224 */ /* 0x000fe400078e020b */
[----:B------:R-:W-:-:S07]  /*2b20*/  IMAD R8, R3, R2, R8 ;  /* 0x0000000203087224 */ /* 0x000fce00078e0208 */
.L_x_42:
[----:B------:R-:W-:Y:S01]  /*2b30*/  VIADD R14, R14, 0x1 ;  /* 0x000000010e0e7836 */ /* 0x000fe20000000000 */
[----:B------:R-:W-:Y:S01]  /*2b40*/  PLOP3.LUT P1, PT, PT, PT, PT, 0x80, 0x8 ;  /* 0x000000000008781c */ /* 0x000fe20003f2f070 */
[----:B------:R-:W-:Y:S02]  /*2b50*/  IMAD.IADD R21, R11, 0x1, R90 ;  /* 0x000000010b157824 */ /* 0x000fe400078e025a */
[----:B------:R-:W-:Y:S01]  /*2b60*/  IMAD.IADD R20, R8, 0x1, R83 ;  /* 0x0000000108147824 */ /* 0x000fe200078e0253 */
[----:B------:R-:W-:-:S04]  /*2b70*/  ISETP.NE.AND P0, PT, R14, 0x2, PT ;  /* 0x000000020e00780c */ /* 0x000fc80003f05270 */
[----:B------:R-:W-:Y:S02]  /*2b80*/  SEL R2, RZ, 0x1, P0 ;  /* 0x00000001ff027807 */ /* 0x000fe40000000000 */
[----:B------:R-:W-:Y:S02]  /*2b90*/  SEL R14, R14, RZ, P0 ;  /* 0x000000ff0e0e7207 */ /* 0x000fe40000000000 */
[----:B------:R-:W-:Y:S01]  /*2ba0*/  LOP3.LUT R13, R13, R2, RZ, 0x3c, !PT ;  /* 0x000000020d0d7212 */ /* 0x000fe200078e3cff */
[----:B------:R-:W-:Y:S06]  /*2bb0*/  @P2 BRA `(.L_x_43) ;  /* 0xfffffff000642947 */ /* 0x000fec000383ffff */
[----:B------:R-:W-:Y:S01]  /*2bc0*/  UIADD3 UR6, UPT, UPT, UR6, 0x1a0, URZ ;  /* 0x000001a006067890 */ /* 0x000fe2000fffe0ff */
[----:B------:R-:W-:-:S03]  /*2bd0*/  SHF.L.U32 R3, R15, 0x1f, RZ ;  /* 0x0000001f0f037819 */ /* 0x000fc600000006ff */
[----:B------:R-:W-:-:S09]  /*2be0*/  ULEA UR4, UR23, UR6, 0x3 ;  /* 0x0000000617047291 */ /* 0x000fd2000f8e18ff */
[----:B------:R-:W1:Y:S02]  /*2bf0*/  SYNCS.PHASECHK.TRANS64.TRYWAIT P0, [UR4], R3 ;  /* 0x00000003ff0075a7 */ /* 0x000e640008001104 */
[----:B-1----:R-:W-:Y:S05]  /*2c00*/  @!P0 BRA `(.L_x_44) ;  /* 0x0000006c00e48947 */ /* 0x002fea0003800000 */
.L_x_177:
[----:B------:R-:W-:-:S04]  /*2c10*/  UIADD3 UR5, UPT, UPT, UR23, 0x1, URZ ;  /* 0x0000000117057890 */ /* 0x000fc8000fffe0ff */
[----:B------:R-:W-:-:S04]  /*2c20*/  UISETP.NE.AND UP0, UPT, UR5, 0x34, UPT ;  /* 0x000000340500788c */ /* 0x000fc8000bf05270 */
[----:B------:R-:W-:Y:S02]  /*2c30*/  USEL UR7, URZ, 0x1, UP0 ;  /* 0x00000001ff077887 */ /* 0x000fe40008000000 */
[----:B------:R-:W-:-:S04]  /*2c40*/  USEL UR5, UR5, URZ, UP0 ;  /* 0x000000ff05057287 */ /* 0x000fc80008000000 */
[----:B------:R-:W-:Y:S01]  /*2c50*/  ULEA UR4, UR5, UR6, 0x3 ;  /* 0x0000000605047291 */ /* 0x000fe2000f8e18ff */
[----:B------:R-:W-:-:S04]  /*2c60*/  LOP3.LUT R2, R15, UR7, RZ, 0x3c, !PT ;  /* 0x000000070f027c12 */ /* 0x000fc8000f8e3cff */
[----:B-1----:R-:W-:-:S04]  /*2c70*/  SHF.L.U32 R3, R2, 0x1f, RZ ;  /* 0x0000001f02037819 */ /* 0x002fc800000006ff */
[----:B------:R-:W1:Y:S02]  /*2c80*/  SYNCS.PHASECHK.TRANS64.TRYWAIT P0, [UR4], R3 ;  /* 0x00000003ff0075a7 */ /* 0x000e640008001104 */
[----:B-1----:R-:W-:Y:S05]  /*2c90*/  @!P0 BRA `(.L_x_45) ;  /* 0x0000006c00d88947 */ /* 0x002fea0003800000 */
.L_x_179:
        /* <DEDUP_REMOVED lines=9> */
.L_x_181:
        /* <DEDUP_REMOVED lines=9> */
.L_x_183:
        /* <DEDUP_REMOVED lines=9> */
.L_x_185:
        /* <DEDUP_REMOVED lines=9> */
.L_x_187:
        /* <DEDUP_REMOVED lines=9> */
.L_x_189:
        /* <DEDUP_REMOVED lines=9> */
.L_x_191:
        /* <DEDUP_REMOVED lines=9> */
.L_x_193:
        /* <DEDUP_REMOVED lines=9> */
.L_x_195:
        /* <DEDUP_REMOVED lines=9> */
.L_x_197:
        /* <DEDUP_REMOVED lines=9> */
.L_x_199:
        /* <DEDUP_REMOVED lines=9> */
.L_x_201:
        /* <DEDUP_REMOVED lines=9> */
.L_x_203:
        /* <DEDUP_REMOVED lines=9> */
.L_x_205:
        /* <DEDUP_REMOVED lines=9> */
.L_x_207:
        /* <DEDUP_REMOVED lines=9> */
.L_x_209:
        /* <DEDUP_REMOVED lines=9> */
.L_x_211:
        /* <DEDUP_REMOVED lines=9> */
.L_x_213:
        /* <DEDUP_REMOVED lines=9> */
.L_x_215:
        /* <DEDUP_REMOVED lines=9> */
.L_x_217:
        /* <DEDUP_REMOVED lines=9> */
.L_x_219:
        /* <DEDUP_REMOVED lines=9> */
.L_x_221:
        /* <DEDUP_REMOVED lines=9> */
.L_x_223:
        /* <DEDUP_REMOVED lines=9> */
.L_x_225:
        /* <DEDUP_REMOVED lines=9> */
.L_x_227:
        /* <DEDUP_REMOVED lines=9> */
.L_x_229:
        /* <DEDUP_REMOVED lines=9> */
.L_x_231:
        /* <DEDUP_REMOVED lines=9> */
.L_x_233:
        /* <DEDUP_REMOVED lines=9> */
.L_x_235:
        /* <DEDUP_REMOVED lines=9> */
.L_x_237:
        /* <DEDUP_REMOVED lines=9> */
.L_x_239:
        /* <DEDUP_REMOVED lines=9> */
.L_x_241:
        /* <DEDUP_REMOVED lines=9> */
.L_x_243:
        /* <DEDUP_REMOVED lines=9> */
.L_x_245:
        /* <DEDUP_REMOVED lines=9> */
.L_x_247:
        /* <DEDUP_REMOVED lines=9> */
.L_x_249:
        /* <DEDUP_REMOVED lines=9> */
.L_x_251:
        /* <DEDUP_REMOVED lines=9> */
.L_x_253:
        /* <DEDUP_REMOVED lines=9> */
.L_x_255:
        /* <DEDUP_REMOVED lines=9> */
.L_x_257:
        /* <DEDUP_REMOVED lines=9> */
.L_x_259:
        /* <DEDUP_REMOVED lines=9> */
.L_x_261:
        /* <DEDUP_REMOVED lines=9> */
.L_x_263:
        /* <DEDUP_REMOVED lines=9> */
.L_x_265:
        /* <DEDUP_REMOVED lines=9> */
.L_x_267:
        /* <DEDUP_REMOVED lines=9> */
.L_x_269:
        /* <DEDUP_REMOVED lines=9> */
.L_x_271:
        /* <DEDUP_REMOVED lines=9> */
.L_x_273:
        /* <DEDUP_REMOVED lines=9> */
.L_x_275:
        /* <DEDUP_REMOVED lines=9> */
.L_x_277:
[----:B------:R-:W-:-:S04]  /*4830*/  UIADD3 UR5, UPT, UPT, UR5, 0x1, URZ ;  /* 0x0000000105057890 */ /* 0x000fc8000fffe0ff */
[----:B------:R-:W-:-:S04]  /*4840*/  UISETP.NE.AND UP0, UPT, UR5, 0x34, UPT ;  /* 0x000000340500788c */ /* 0x000fc8000bf05270 */
[----:B------:R-:W-:Y:S02]  /*4850*/  USEL UR4, URZ, 0x1, UP0 ;  /* 0x00000001ff047887 */ /* 0x000fe40008000000 */
[----:B------:R-:W-:-:S04]  /*4860*/  USEL UR5, UR5, URZ, UP0 ;  /* 0x000000ff05057287 */ /* 0x000fc80008000000 */
[----:B------:R-:W-:Y:S01]  /*4870*/  ULEA UR5, UR5, UR6, 0x3 ;  /* 0x0000000605057291 */ /* 0x000fe2000f8e18ff */
[----:B-1----:R-:W-:-:S04]  /*4880*/  LOP3.LUT R3, R2, UR4, RZ, 0x3c, !PT ;  /* 0x0000000402037c12 */ /* 0x002fc8000f8e3cff */
[----:B------:R-:W-:Y:S01]  /*4890*/  SHF.L.U32 R3, R3, 0x1f, RZ ;  /* 0x0000001f03037819 */ /* 0x000fe200000006ff */
[----:B---3--:R-:W-:-:S07]  /*48a0*/  IMAD.U32 R0, RZ, RZ, UR5 ;  /* 0x00000005ff007e24 */ /* 0x008fce000f8e00ff */
.L_x_95:
[----:B-1----:R1:W2:Y:S02]  /*48b0*/  SYNCS.PHASECHK.TRANS64.TRYWAIT P0, [R0+URZ], R3 ;  /* 0x00000003000075a7 */ /* 0x0022a400080011ff */
[----:B--2---:R-:W-:Y:S05]  /*48c0*/  @!P0 NANOSLEEP.SYNCS 0x989680 ;  /* 0x009896800000895d */ /* 0x004fea0003900000 */
[----:B------:R-:W2:Y:S02]  /*48d0*/  @!P0 SYNCS.PHASECHK.TRANS64 P0, [R0+URZ], R3 ;  /* 0x00000003000085a7 */ /* 0x000ea400080010ff */
[----:B--2---:R-:W-:Y:S05]  /*48e0*/  @P0 EXIT ;  /* 0x000000000000094d */ /* 0x004fea0003800000 */
[----:B------:R-:W-:Y:S05]  /*48f0*/  BRA `(.L_x_95) ;  /* 0xfffffffc00ec7947 */ /* 0x000fea000383ffff */
.L_x_23:
[----:B------:R-:W-:-:S04]  /*4900*/  UISETP.NE.AND UP1, UPT, UR37, URZ, UPT ;  /* 0x000000ff2500728c */ /* 0x000fc8000bf25270 */
[----:B------:R-:W-:-:S09]  /*4910*/  UISETP.NE.OR UP1, UPT, UR10, 0x1, UP1 ;  /* 0x000000010a00788c */ /* 0x000fd20008f25670 */
[----:B------:R-:W-:Y:S05]  /*4920*/  BRA.U UP1, `(.L_x_96) ;  /* 0x00000005014c7547 */ /* 0x000fea000b800000 */
[----:B------:R-:W-:Y:S01]  /*4930*/  HFMA2 R11, -RZ, RZ, 0, 0 ;  /* 0x00000000ff0b7431 */ /* 0x000fe200000001ff */
[----:B------:R-:W-:Y:S01]  /*4940*/  ISETP.GE.U32.AND P2, PT, R10, 0x2, PT ;  /* 0x000000020a00780c */ /* 0x000fe20003f46070 */
[----:B------:R-:W-:Y:S01]  /*4950*/  IMAD.MOV.U32 R12, RZ, RZ, 0x1 ;  /* 0x00000001ff0c7424 */ /* 0x000fe200078e00ff */
[----:B------:R-:W-:Y:S01]  /*4960*/  CS2R R8, SRZ ;  /* 0x0000000000087805 */ /* 0x000fe2000001ff00 */
[----:B------:R-:W-:Y:S01]  /*4970*/  IMAD.MOV.U32 R3, RZ, RZ, RZ ;  /* 0x000000ffff037224 */ /* 0x000fe200078e00ff */
[----:B------:R-:W-:Y:S01]  /*4980*/  UMOV UR4, 0x400 ;  /* 0x0000040000047882 */ /* 0x000fe20000000000 */
[----:B------:R-:W-:Y:S01]  /*4990*/  UMOV UR6, URZ ;  /* 0x000000ff00067c82 */ /* 0x000fe20008000000 */
[----:B------:R-:W-:-:S12]  /*49a0*/  ULEA UR37, UR37, UR4, 0x18 ;  /* 0x0000000425257291 */ /* 0x000fd8000f8ec0ff */
.L_x_100:
[----:B------:R-:W-:Y:S02]  /*49b0*/  LEA R0, R3, UR37, 0x3 ;  /* 0x0000002503007c11 */ /* 0x000fe4000f8e18ff */
[----:B------:R-:W-:-:S03]  /*49c0*/  SHF.L.U32 R5, R8, 0x1f, RZ ;  /* 0x0000001f08057819 */ /* 0x000fc600000006ff */
[----:B------:R-:W-:Y:S01]  /*49d0*/  VIADD R4, R0, 0x3e0 ;  /* 0x000003e000047836 */ /* 0x000fe20000000000 */
[----:B------:R-:W1:Y:S02]  /*49e0*/  SYNCS.PHASECHK.TRANS64.TRYWAIT P0, [R0+URZ+0x3d0], R5 ;  /* 0x0003d005000075a7 */ /* 0x000e6400080011ff */
[----:B-1----:R-:W-:Y:S05]  /*49f0*/  @!P0 BRA `(.L_x_97) ;  /* 0x0000006400308947 */ /* 0x002fea0003800000 */
.L_x_278:
[----:B------:R-:W-:Y:S01]  /*4a00*/  ULEA UR5, UR6, UR37, 0x3 ;  /* 0x0000002506057291 */ /* 0x000fe2000f8e18ff */
[----:B------:R-:W-:Y:S01]  /*4a10*/  PRMT R4, RZ, 0x654, R4 ;  /* 0x00000654ff047816 */ /* 0x000fe20000000004 */
[----:B-1----:R-:W-:Y:S01]  /*4a20*/  @!P2 IMAD.MOV.U32 R5, RZ, RZ, 0x10 ;  /* 0x00000010ff05a424 */ /* 0x002fe200078e00ff */
[----:B------:R-:W-:Y:S01]  /*4a30*/  SHF.L.U32 R7, R12, 0x1f, RZ ;  /* 0x0000001f0c077819 */ /* 0x000fe200000006ff */
[----:B------:R-:W-:Y:S01]  /*4a40*/  UIADD3 UR4, UPT, UPT, UR5, 0x370, URZ ;  /* 0x0000037005047890 */ /* 0x000fe2000fffe0ff */
[----:B------:R1:W-:Y:S05]  /*4a50*/  SYNCS.ARRIVE.TRANS64.RED.A1T0 RZ, [R4+URZ], RZ ;  /* 0x000000ff04ff79a7 */ /* 0x0003ea00081004ff */
[----:B------:R-:W-:Y:S01]  /*4a60*/  IMAD.U32 R13, RZ, RZ, UR4 ;  /* 0x00000004ff0d7e24 */ /* 0x000fe2000f8e00ff */
[----:B------:R-:W2:Y:S04]  /*4a70*/  SYNCS.PHASECHK.TRANS64.TRYWAIT P0, [UR5+0x380], R7 ;  /* 0x00038007ff0075a7 */ /* 0x000ea80008001105 */
[----:B------:R-:W-:Y:S01]  /*4a80*/  PRMT R13, R10, 0x654, R13 ;  /* 0x000006540a0d7816 */ /* 0x000fe2000000000d */
[----:B-12---:R-:W-:Y:S06]  /*4a90*/  @!P0 BRA `(.L_x_98) ;  /* 0x00000064001c8947 */ /* 0x006fec0003800000 */
.L_x_280:
[----:B------:R-:W-:Y:S01]  /*4aa0*/  ULEA UR4, UR6, UR37, 0x4 ;  /* 0x0000002506047291 */ /* 0x000fe2000f8e20ff */
[----:B------:R-:W-:Y:S01]  /*4ab0*/  SEL R2, R13, R2, !P2 ;  /* 0x000000020d027207 */ /* 0x000fe20005000000 */
[----:B------:R-:W-:Y:S01]  /*4ac0*/  UIADD3 UR5, UPT, UPT, UR5, 0x370, URZ ;  /* 0x0000037005057890 */ /* 0x000fe2000fffe0ff */
[----:B-1----:R-:W-:Y:S01]  /*4ad0*/  LEA R0, R11, UR37, 0x3 ;  /* 0x000000250b007c11 */ /* 0x002fe2000f8e18ff */
[----:B------:R-:W-:Y:S01]  /*4ae0*/  UIADD3 UR4, UPT, UPT, UR4, 0x400, URZ ;  /* 0x0000040004047890 */ /* 0x000fe2000fffe0ff */
[----:B------:R1:W-:Y:S01]  /*4af0*/  @!P2 SYNCS.ARRIVE.TRANS64.RED RZ, [R2+URZ], R5 ;  /* 0x0000000502ffa9a7 */ /* 0x0003e200080004ff */
[----:B------:R-:W-:Y:S01]  /*4b00*/  UIADD3 UR6, UPT, UPT, UR6, 0x1, URZ ;  /* 0x0000000106067890 */ /* 0x000fe2000fffe0ff */
[----:B------:R-:W-:-:S03]  /*4b10*/  VIADD R3, R3, 0x1 ;  /* 0x0000000103037836 */ /* 0x000fc60000000000 */
[----:B------:R-:W-:Y:S02]  /*4b20*/  UISETP.NE.AND UP0, UPT, UR6, 0x2, UPT ;  /* 0x000000020600788c */ /* 0x000fe4000bf05270 */
[----:B------:R-:W-:Y:S01]  /*4b30*/  ISETP.NE.AND P0, PT, R3, 0x2, PT ;  /* 0x000000020300780c */ /* 0x000fe20003f05270 */
[----:B------:R-:W-:Y:S06]  /*4b40*/  UGETNEXTWORKID.BROADCAST [UR4], [UR5] ;  /* 0x00000000040073ca */ /* 0x000fec0008000100 */
[----:B------:R-:W-:Y:S02]  /*4b50*/  USEL UR4, URZ, 0x1, UP0 ;  /* 0x00000001ff047887 */ /* 0x000fe40008000000 */
[----:B------:R-:W-:-:S04]  /*4b60*/  USEL UR6, UR6, URZ, UP0 ;  /* 0x000000ff06067287 */ /* 0x000fc80008000000 */
[----:B------:R-:W-:Y:S02]  /*4b70*/  LOP3.LUT R12, R12, UR4, RZ, 0x3c, !PT ;  /* 0x000000040c0c7c12 */ /* 0x000fe4000f8e3cff */
[----:B-1----:R-:W-:-:S04]  /*4b80*/  SHF.L.U32 R5, R9, 0x1f, RZ ;  /* 0x0000001f09057819 */ /* 0x002fc800000006ff */
[----:B------:R-:W1:Y:S02]  /*4b90*/  SYNCS.PHASECHK.TRANS64.TRYWAIT P1, [R0+URZ+0x370], R5 ;  /* 0x00037005000075a7 */ /* 0x000e6400080211ff */
[----:B-1----:R-:W-:Y:S05]  /*4ba0*/  @!P1 BRA `(.L_x_99) ;  /* 0x0000006000f09947 */ /* 0x002fea0003800000 */
.L_x_281:
[----:B------:R-:W-:Y:S01]  /*4bb0*/  LEA R4, R11, UR37, 0x4 ;  /* 0x000000250b047c11 */ /* 0x000fe2000f8e20ff */
[----:B-1----:R-:W-:Y:S01]  /*4bc0*/  VIADD R0, R0, 0x380 ;  /* 0x0000038000007836 */ /* 0x002fe20000000000 */
[----:B------:R-:W-:Y:S01]  /*4bd0*/  SEL R3, R3, RZ, P0 ;  /* 0x000000ff03037207 */ /* 0x000fe20000000000 */
[----:B------:R-:W-:-:S03]  /*4be0*/  VIADD R11, R11, 0x1 ;  /* 0x000000010b0b7836 */ /* 0x000fc60000000000 */
[----:B------:R-:W1:Y:S01]  /*4bf0*/  LDS.128 R4, [R4+0x400] ;  /* 0x0004000004047984 */ /* 0x000e620000000c00 */
[----:B------:R-:W-:Y:S02]  /*4c00*/  PRMT R0, RZ, 0x654, R0 ;  /* 0x00000654ff007816 */ /* 0x000fe40000000000 */
[C---:B------:R-:W-:Y:S01]  /*4c10*/  ISETP.NE.AND P1, PT, R11.reuse, 0x2, PT ;  /* 0x000000020b00780c */ /* 0x040fe20003f25270 */
[----:B------:R-:W-:Y:S01]  /*4c20*/  @!PT LDS RZ, [RZ] ;  /* 0x00000000fffff984 */ /* 0x000fe20000000800 */
[----:B------:R-:W-:Y:S01]  /*4c30*/  @!PT LDS RZ, [RZ] ;  /* 0x00000000fffff984 */ /* 0x000fe20000000800 */
[----:B------:R-:W-:Y:S01]  /*4c40*/  @!PT LDS RZ, [RZ] ;  /* 0x00000000fffff984 */ /* 0x000fe20000000800 */
[----:B------:R-:W-:Y:S01]  /*4c50*/  @!PT LDS RZ, [RZ] ;  /* 0x00000000fffff984 */ /* 0x000fe20000000800 */
[----:B------:R2:W-:Y:S06]  /*4c60*/  MEMBAR.ALL.CTA ;  /* 0x0000000000007992 */ /* 0x0005ec0000008000 */
[----:B--2---:R-:W2:Y:S01]  /*4c70*/  FENCE.VIEW.ASYNC.S ;  /* 0x00000000000073c6 */ /* 0x004ea20000000000 */
[----:B------:R-:W-:Y:S01]  /*4c80*/  SEL R11, R11, RZ, P1 ;  /* 0x000000ff0b0b7207 */ /* 0x000fe20000800000 */
[----:B--2---:R2:W-:Y:S01]  /*4c90*/  SYNCS.ARRIVE.TRANS64.RED.A1T0 RZ, [R0+URZ], RZ ;  /* 0x000000ff00ff79a7 */ /* 0x0045e200081004ff */
[----:B-1----:R-:W-:-:S02]  /*4ca0*/  LOP3.LUT P3, RZ, R6, 0x1, RZ, 0xc0, !PT ;  /* 0x0000000106ff7812 */ /* 0x002fc4000786c0ff */
[----:B------:R-:W-:-:S04]  /*4cb0*/  SEL R5, RZ, 0x1, P0 ;  /* 0x00000001ff057807 */ /* 0x000fc80000000000 */
[----:B------:R-:W-:Y:S02]  /*4cc0*/  LOP3.LUT R8, R8, R5, RZ, 0x3c, !PT ;  /* 0x0000000508087212 */ /* 0x000fe400078e3cff */
[----:B--2---:R-:W-:-:S04]  /*4cd0*/  SEL R0, RZ, 0x1, P1 ;  /* 0x00000001ff007807 */ /* 0x004fc80000800000 */
[----:B------:R-:W-:Y:S01]  /*4ce0*/  LOP3.LUT R9, R9, R0, RZ, 0x3c, !PT ;  /* 0x0000000009097212 */ /* 0x000fe200078e3cff */
[----:B------:R-:W-:Y:S06]  /*4cf0*/  @P3 BRA `(.L_x_100) ;  /* 0xfffffffc002c3947 */ /* 0x000fec000383ffff */
[----:B------:R-:W-:Y:S01]  /*4d00*/  ULEA UR5, UR6, UR37, 0x3 ;  /* 0x0000002506057291 */ /* 0x000fe2000f8e18ff */
[----:B------:R-:W-:-:S08]  /*4d10*/  SHF.L.U32 R3, R12, 0x1f, RZ ;  /* 0x0000001f0c037819 */ /* 0x000fd000000006ff */
[----:B------:R-:W1:Y:S02]  /*4d20*/  SYNCS.PHASECHK.TRANS64 P0, [UR5+0x380], R3 ;  /* 0x00038003ff0075a7 */ /* 0x000e640008001005 */
[----:B-1----:R-:W-:Y:S05]  /*4d30*/  @P0 BRA `(.L_x_101) ;  /* 0x0000000000080947 */ /* 0x002fea0003800000 */
[----:B------:R-:W1:Y:S02]  /*4d40*/  SYNCS.PHASECHK.TRANS64.TRYWAIT P0, [UR5+0x380], R3 ;  /* 0x00038003ff0075a7 */ /* 0x000e640008001105 */
[----:B-1----:R-:W-:Y:S05]  /*4d50*/  @!P0 BRA `(.L_x_102) ;  /* 0x0000006000988947 */ /* 0x002fea0003800000 */
.L_x_101:
[----:B------:R-:W-:-:S04]  /*4d60*/  UIADD3 UR4, UPT, UPT, UR6, 0x1, URZ ;  /* 0x0000000106047890 */ /* 0x000fc8000fffe0ff */
[----:B------:R-:W-:-:S04]  /*4d70*/  UISETP.NE.AND UP0, UPT, UR4, 0x2, UPT ;  /* 0x000000020400788c */ /* 0x000fc8000bf05270 */
[----:B------:R-:W-:Y:S02]  /*4d80*/  USEL UR7, URZ, 0x1, UP0 ;  /* 0x00000001ff077887 */ /* 0x000fe40008000000 */
[----:B------:R-:W-:-:S04]  /*4d90*/  USEL UR4, UR4, URZ, UP0 ;  /* 0x000000ff04047287 */ /* 0x000fc80008000000 */
[----:B------:R-:W-:Y:S01]  /*4da0*/  ULEA UR4, UR4, UR37, 0x3 ;  /* 0x0000002504047291 */ /* 0x000fe2000f8e18ff */
[----:B-1----:R-:W-:-:S04]  /*4db0*/  LOP3.LUT R3, R12, UR7, RZ, 0x3c, !PT ;  /* 0x000000070c037c12 */ /* 0x002fc8000f8e3cff */
[----:B------:R-:W-:-:S04]  /*4dc0*/  SHF.L.U32 R0, R3, 0x1f, RZ ;  /* 0x0000001f03007819 */ /* 0x000fc800000006ff */
[----:B------:R-:W1:Y:S02]  /*4dd0*/  SYNCS.PHASECHK.TRANS64 P0, [UR4+0x380], R0 ;  /* 0x00038000ff0075a7 */ /* 0x000e640008001004 */
[----:B-1----:R-:W-:Y:S05]  /*4de0*/  @P0 EXIT ;  /* 0x000000000000094d */ /* 0x002fea0003800000 */
[----:B------:R-:W-:Y:S02]  /*4df0*/  SHF.L.U32 R3, R3, 0x1f, RZ ;  /* 0x0000001f03037819 */ /* 0x000fe400000006ff */
[----:B------:R-:W-:-:S07]  /*4e00*/  MOV R0, UR4 ;  /* 0x0000000400007c02 */ /* 0x000fce0008000f00 */
.L_x_103:
[----:B-1----:R1:W2:Y:S02]  /*4e10*/  SYNCS.PHASECHK.TRANS64.TRYWAIT P0, [R0+URZ+0x380], R3 ;  /* 0x00038003000075a7 */ /* 0x0022a400080011ff */
[----:B--2---:R-:W-:Y:S05]  /*4e20*/  @!P0 NANOSLEEP.SYNCS 0x989680 ;  /* 0x009896800000895d */ /* 0x004fea0003900000 */
[----:B------:R-:W2:Y:S02]  /*4e30*/  @!P0 SYNCS.PHASECHK.TRANS64 P0, [R0+URZ+0x380], R3 ;  /* 0x00038003000085a7 */ /* 0x000ea400080010ff */
[----:B--2---:R-:W-:Y:S05]  /*4e40*/  @P0 EXIT ;  /* 0x000000000000094d */ /* 0x004fea0003800000 */
[----:B------:R-:W-:Y:S05]  /*4e50*/  BRA `(.L_x_103) ;  /* 0xfffffffc00ec7947 */ /* 0x000fea000383ffff */
.L_x_96:
[----:B------:R-:W-:Y:S05]  /*4e60*/  BRA.U UP4, `(.L_x_104) ;  /* 0x0000001104847547 */ /* 0x000fea000b800000 */
[----:B------:R-:W-:Y:S01]  /*4e70*/  UMOV UR6, 0x40 ;  /* 0x0000004000067882 */ /* 0x000fe20000000000 */
[----:B------:R-:W-:Y:S01]  /*4e80*/  NOP ;  /* 0x0000000000007918 */ /* 0x000fe20000000000 */
[----:B------:R-:W-:Y:S01]  /*4e90*/  ULEA UR6, UR37, UR6, 0x18 ;  /* 0x0000000625067291 */ /* 0x000fe2000f8ec0ff */
[----:B------:R-:W-:Y:S02]  /*4ea0*/  UMOV UR7, 0x400 ;  /* 0x0000040000077882 */ /* 0x000fe40000000000 */
[----:B------:R-:W-:-:S06]  /*4eb0*/  ULEA UR37, UR37, UR7, 0x18 ;  /* 0x0000000725257291 */ /* 0x000fcc000f8ec0ff */
[----:B------:R-:W1:Y:S02]  /*4ec0*/  LDS.U8 R2, [UR6+0x1c] ;  /* 0x00001c06ff027984 */ /* 0x000e640008000000 */
[----:B-1----:R-:W-:-:S13]  /*4ed0*/  ISETP.NE.AND P0, PT, R2, RZ, PT ;  /* 0x000000ff0200720c */ /* 0x002fda0003f05270 */
[----:B------:R-:W-:Y:S05]  /*4ee0*/  @P0 BRA `(.L_x_105) ;  /* 0x0000000400080947 */ /* 0x000fea0003800000 */
[----:B------:R-:W-:Y:S02]  /*4ef0*/  UISETP.NE.U32.AND UP0, UPT, UR5, 0x1, UPT ;  /* 0x000000010500788c */ /* 0x000fe4000bf05070 */
[----:B------:R-:W-:-:S07]  /*4f00*/  UIADD3 UR8, UPT, UPT, UR6, 0x8, URZ ;  /* 0x0000000806087890 */ /* 0x000fce000fffe0ff */
[----:B------:R-:W-:Y:S05]  /*4f10*/  BRA.U !UP0, `(.L_x_106) ;  /* 0x00000001089c7547 */ /* 0x000fea000b800000 */
[----:B------:R-:W-:Y:S01]  /*4f20*/  ELECT P0, URZ, PT ;  /* 0x0000000000ff782f */ /* 0x000fe20003800000 */
[----:B------:R-:W-:-:S12]  /*4f30*/  BSSY B0, `(.L_x_106) ;  /* 0x0000025000007945 */ /* 0x000fd80003800000 */
[----:B------:R-:W-:Y:S05]  /*4f40*/  @!P0 BRA `(.L_x_107) ;  /* 0x00000000008c8947 */ /* 0x000fea0003800000 */
[----:B------:R-:W-:-:S05]  /*4f50*/  UMOV UR7, 0x10 ;  /* 0x0000001000077882 */ /* 0x000fca0000000000 */
[----:B------:R-:W-:Y:S04]  /*4f60*/  DEPBAR.LE SB1, 0x36 ;  /* 0x00009d800000791a */ /* 0x000fe80000000000 */
[----:B------:R-:W1:Y:S02]  /*4f70*/  UTCATOMSWS.2CTA.FIND_AND_SET.ALIGN UP1, UR7, UR7 ;  /* 0x00000007000775e3 */ /* 0x000e640008220800 */
[----:B-1----:R-:W-:Y:S01]  /*4f80*/  MOV R11, UR7 ;  /* 0x00000007000b7c02 */ /* 0x002fe20008000f00 */
[----:B------:R-:W-:Y:S06]  /*4f90*/  BRA.U UP1, `(.L_x_108) ;  /* 0x0000000101187547 */ /* 0x000fec000b800000 */
.L_x_109:
[----:B------:R-:W-:Y:S05]  /*4fa0*/  NANOSLEEP 0x64 ;  /* 0x000000640000795d */ /* 0x000fea0003800000 */
[----:B------:R-:W-:-:S05]  /*4fb0*/  UMOV UR7, 0x10 ;  /* 0x0000001000077882 */ /* 0x000fca0000000000 */
[----:B------:R-:W-:Y:S04]  /*4fc0*/  DEPBAR.LE SB1, 0x36 ;  /* 0x00009d800000791a */ /* 0x000fe80000000000 */
[----:B------:R-:W1:Y:S02]  /*4fd0*/  UTCATOMSWS.2CTA.FIND_AND_SET.ALIGN UP1, UR7, UR7 ;  /* 0x00000007000775e3 */ /* 0x000e640008220800 */
[----:B-1----:R-:W-:Y:S01]  /*4fe0*/  MOV R11, UR7 ;  /* 0x00000007000b7c02 */ /* 0x002fe20008000f00 */
[----:B------:R-:W-:Y:S05]  /*4ff0*/  BRA.U !UP1, `(.L_x_109) ;  /* 0xfffffffd09e87547 */ /* 0x000fea000b83ffff */
.L_x_108:
[----:B------:R-:W1:Y:S01]  /*5000*/  LDS R5, [UR6+0x10] ;  /* 0x00001006ff057984 */ /* 0x000e620008000800 */
[----:B------:R-:W-:Y:S01]  /*5010*/  IMAD.U32 R3, RZ, RZ, UR37 ;  /* 0x00000025ff037e24 */ /* 0x000fe2000f8e00ff */
[----:B------:R-:W-:-:S03]  /*5020*/  MOV R2, UR4 ;  /* 0x0000000400027c02 */ /* 0x000fc60008000f00 */
[----:B------:R-:W-:Y:S01]  /*5030*/  VIADD R3, R3, 0x420 ;  /* 0x0000042003037836 */ /* 0x000fe20000000000 */
[----:B-1----:R-:W-:-:S04]  /*5040*/  SHF.L.U32 R5, R5, 0x1f, RZ ;  /* 0x0000001f05057819 */ /* 0x002fc800000006ff */
[----:B------:R-:W1:Y:S02]  /*5050*/  SYNCS.PHASECHK.TRANS64.TRYWAIT P0, [UR6+0x8], R5 ;  /* 0x00000805ff0075a7 */ /* 0x000e640008001106 */
[----:B-1----:R-:W-:Y:S05]  /*5060*/  @P0 BRA `(.L_x_110) ;  /* 0x0000000000080947 */ /* 0x002fea0003800000 */
[----:B------:R-:W1:Y:S02]  /*5070*/  SYNCS.PHASECHK.TRANS64.TRYWAIT P0, [UR6+0x8], R5 ;  /* 0x00000805ff0075a7 */ /* 0x000e640008001106 */
[----:B-1----:R-:W-:Y:S05]  /*5080*/  @!P0 BRA `(.L_x_111) ;  /* 0x0000005c00e48947 */ /* 0x002fea0003800000 */
.L_x_110:
[----:B-1----:R-:W-:Y:S01]  /*5090*/  HFMA2 R4, -RZ, RZ, 0, 5.9604644775390625e-08 ;  /* 0x00000001ff047431 */ /* 0x002fe200000001ff */
[----:B------:R-:W-:Y:S01]  /*50a0*/  UPRMT UR7, UR4, 0x654, UR8 ;  /* 0x0000065404077896 */ /* 0x000fe20008000008 */
[----:B------:R-:W-:Y:S01]  /*50b0*/  IMAD.MOV.U32 R6, RZ, RZ, 0xffff ;  /* 0x0000ffffff067424 */ /* 0x000fe200078e00ff */
[----:B------:R-:W-:Y:S01]  /*50c0*/  PRMT R2, R2, 0x654, R3 ;  /* 0x0000065402027816 */ /* 0x000fe20000000003 */
[----:B------:R-:W-:Y:S02]  /*50d0*/  IMAD.MOV.U32 R5, RZ, RZ, 0x4 ;  /* 0x00000004ff057424 */ /* 0x000fe400078e00ff */
[----:B------:R-:W-:Y:S01]  /*50e0*/  IMAD.SHL.U32 R9, R11, 0x20, RZ ;  /* 0x000000200b097824 */ /* 0x000fe200078e00ff */
[----:B------:R-:W-:Y:S02]  /*50f0*/  MOV R3, UR7 ;  /* 0x0000000700037c02 */ /* 0x000fe40008000f00 */
[-C--:B------:R-:W-:Y:S01]  /*5100*/  SHF.L.U32 R7, R6, R11.reuse, RZ ;  /* 0x0000000b06077219 */ /* 0x080fe200000006ff */
[----:B------:R1:W-:Y:S01]  /*5110*/  SYNCS.ARRIVE.TRANS64.RED RZ, [UR7], R5 ;  /* 0x00000005ffff79a7 */ /* 0x0003e20008000407 */
[----:B------:R-:W-:Y:S01]  /*5120*/  SHF.L.U32 R6, R4, R11, RZ ;  /* 0x0000000b04067219 */ /* 0x000fe200000006ff */
[----:B------:R1:W-:Y:S04]  /*5130*/  STS [UR37+0x420], R9 ;  /* 0x00042009ff007988 */ /* 0x0003e80008000825 */
[----:B------:R1:W-:Y:S04]  /*5140*/  STAS [R2.64], R11 ;  /* 0x0000000b02007dbd */ /* 0x0003e8000c0008ff */
[----:B------:R1:W-:Y:S04]  /*5150*/  ATOMS.OR RZ, [UR6+0x14], R7 ;  /* 0x00001407ffff798c */ /* 0x0003e8000b000006 */
[----:B------:R1:W-:Y:S04]  /*5160*/  ATOMS.OR RZ, [UR6+0x18], R6 ;  /* 0x00001806ffff798c */ /* 0x0003e8000b000006 */
[----:B------:R1:W-:Y:S02]  /*5170*/  ATOMS.XOR RZ, [UR6+0x10], R4 ;  /* 0x00001004ffff798c */ /* 0x0003e4000b800006 */
.L_x_107:
[----:B------:R-:W-:Y:S05]  /*5180*/  BSYNC B0 ;  /* 0x0000000000007941 */ /* 0x000fea0003800000 */
.L_x_106:
[----:B------:R-:W-:Y:S05]  /*5190*/  BRA.U UP0, `(.L_x_112) ;  /* 0x00000001006c7547 */ /* 0x000fea000b800000 */
[----:B------:R-:W-:-:S03]  /*51a0*/  UMOV UR7, 0xffffffff ;  /* 0xffffffff00077882 */ /* 0x000fc60000000000 */
[----:B------:R-:W-:Y:S05]  /*51b0*/  BRA.DIV UR7, `(.L_x_113) ;  /* 0x0000005e07b07947 */ /* 0x000fea000b800000 */
[----:B------:R-:W-:-:S13]  /*51c0*/  ELECT P6, URZ, PT ;  /* 0x0000000000ff782f */ /* 0x000fda00038c0000 */
.L_x_285:
[----:B------:R-:W-:Y:S05]  /*51d0*/  @!P6 BRA `(.L_x_112) ;  /* 0x00000000005ce947 */ /* 0x000fea0003800000 */
[----:B-1----:R-:W1:Y:S02]  /*51e0*/  LDS R3, [UR6+0x10] ;  /* 0x00001006ff037984 */ /* 0x002e640008000800 */
[----:B-1----:R-:W-:-:S04]  /*51f0*/  SHF.L.U32 R3, R3, 0x1f, RZ ;  /* 0x0000001f03037819 */ /* 0x002fc800000006ff */
[----:B------:R-:W1:Y:S02]  /*5200*/  SYNCS.PHASECHK.TRANS64.TRYWAIT P0, [UR6+0x8], R3 ;  /* 0x00000803ff0075a7 */ /* 0x000e640008001106 */
[----:B-1----:R-:W-:Y:S05]  /*5210*/  @P0 BRA `(.L_x_114) ;  /* 0x0000000000080947 */ /* 0x002fea0003800000 */
[----:B------:R-:W1:Y:S02]  /*5220*/  SYNCS.PHASECHK.TRANS64.TRYWAIT P0, [UR6+0x8], R3 ;  /* 0x00000803ff0075a7 */ /* 0x000e640008001106 */
[----:B-1----:R-:W-:Y:S05]  /*5230*/  @!P0 BRA `(.L_x_115) ;  /* 0x0000005c00b08947 */ /* 0x002fea0003800000 */
.L_x_114:
[----:B------:R-:W2:Y:S01]  /*5240*/  LDS R5, [UR37+0x420] ;  /* 0x00042025ff057984 */ /* 0x000ea20008000800 */
[----:B-1----:R-:W-:Y:S02]  /*5250*/  HFMA2 R2, -RZ, RZ, 0, 5.9604644775390625e-08 ;  /* 0x00000001ff027431 */ /* 0x002fe400000001ff */
[----:B------:R-:W-:Y:S01]  /*5260*/  IMAD.MOV.U32 R3, RZ, RZ, 0xffff ;  /* 0x0000ffffff037424 */ /* 0x000fe200078e00ff */
[----:B------:R-:W-:Y:S01]  /*5270*/  UPRMT UR7, UR4, 0x654, UR8 ;  /* 0x0000065404077896 */ /* 0x000fe20008000008 */
[----:B--2---:R-:W-:-:S03]  /*5280*/  IMAD.SHL.U32 R4, R5, 0x20, RZ ;  /* 0x0000002005047824 */ /* 0x004fc600078e00ff */
[-C--:B------:R-:W-:Y:S02]  /*5290*/  SHF.L.U32 R3, R3, R5.reuse, RZ ;  /* 0x0000000503037219 */ /* 0x080fe400000006ff */
[----:B------:R-:W-:Y:S01]  /*52a0*/  SHF.L.U32 R5, R2, R5, RZ ;  /* 0x0000000502057219 */ /* 0x000fe200000006ff */
[----:B------:R2:W-:Y:S04]  /*52b0*/  STS [UR37+0x420], R4 ;  /* 0x00042004ff007988 */ /* 0x0005e80008000825 */
[----:B------:R2:W-:Y:S04]  /*52c0*/  ATOMS.OR RZ, [UR6+0x14], R3 ;  /* 0x00001403ffff798c */ /* 0x0005e8000b000006 */
[----:B------:R2:W-:Y:S01]  /*52d0*/  ATOMS.OR RZ, [UR6+0x18], R5 ;  /* 0x00001805ffff798c */ /* 0x0005e2000b000006 */
[----:B------:R-:W-:Y:S03]  /*52e0*/  SYNCS.ARRIVE.TRANS64.RED.A1T0 RZ, [UR7], RZ ;  /* 0x000000ffffff79a7 */ /* 0x000fe60008100407 */
[----:B------:R2:W-:Y:S01]  /*52f0*/  ATOMS.XOR RZ, [UR6+0x10], R2 ;  /* 0x00001002ffff798c */ /* 0x0005e2000b800006 */
[----:B------:R-:W-:Y:S05]  /*5300*/  BRA `(.L_x_112) ;  /* 0x0000000000107947 */ /* 0x000fea0003800000 */
.L_x_105:
[----:B------:R-:W-:-:S05]  /*5310*/  MOV R2, 0xffffffff ;  /* 0xffffffff00027802 */ /* 0x000fca0000000f00 */
[----:B------:R1:W-:Y:S02]  /*5320*/  STS [UR37+0x420], R2 ;  /* 0x00042002ff007988 */ /* 0x0003e40008000825 */
[----:B-1----:R-:W-:Y:S02]  /*5330*/  MOV R2, 0x5350 ;  /* 0x0000535000027802 */ /* 0x002fe40000000f00 */
[----:B-----5:R-:W-:Y:S05]  /*5340*/  CALL.REL.NOINC `($__internal_1_$__cuda_sm10x_tcgen05_guardrail_trap_phase_invalid_during_alloc) ;  /* 0x0000006000f87944 */ /* 0x020fea0003c00000 */
.L_x_112:
[----:B------:R-:W-:Y:S05]  /*5350*/  WARPSYNC.ALL ;  /* 0x0000000000007948 */ /* 0x000fea0003800000 */
[----:B------:R-:W3:Y:S01]  /*5360*/  S2UR UR8, SR_CgaCtaId ;  /* 0x00000000000879c3 */ /* 0x000ee20000008800 */
[----:B------:R-:W-:Y:S01]  /*5370*/  UMOV UR6, 0x400 ;  /* 0x0000040000067882 */ /* 0x000fe20000000000 */
[----:B------:R-:W-:-:S06]  /*5380*/  NOP ;  /* 0x0000000000007918 */ /* 0x000fcc0000000000 */
[----:B------:R-:W-:Y:S06]  /*5390*/  BAR.ARV 0x6, 0xa0 ;  /* 0x0182800000007b1d */ /* 0x000fec0000002000 */
[----:B------:R-:W-:Y:S01]  /*53a0*/  LOP3.LUT R0, R0, 0xffff, RZ, 0xc0, !PT ;  /* 0x0000ffff00007812 */ /* 0x000fe200078ec0ff */
[----:B-1----:R-:W-:Y:S01]  /*53b0*/  IMAD.MOV.U32 R9, RZ, RZ, 0x1 ;  /* 0x00000001ff097424 */ /* 0x002fe200078e00ff */
[----:B------:R-:W-:Y:S01]  /*53c0*/  LOP3.LUT R8, R8, 0xffff, RZ, 0xc0, !PT ;  /* 0x0000ffff08087812 */ /* 0x000fe200078ec0ff */
[----:B------:R-:W-:Y:S01]  /*53d0*/  UMOV UR22, URZ ;  /* 0x000000ff00167c82 */ /* 0x000fe20008000000 */
[----:B------:R-:W-:Y:S01]  /*53e0*/  R2UR UR12, R0 ;  /* 0x00000000000c72ca */ /* 0x000fe200000e0000 */
[----:B------:R-:W-:Y:S01]  /*53f0*/  UMOV UR21, URZ ;  /* 0x000000ff00157c82 */ /* 0x000fe20008000000 */
[----:B------:R-:W-:Y:S01]  /*5400*/  R2UR UR13, R8 ;  /* 0x00000000080d72ca */ /* 0x000fe200000e0000 */
[----:B------:R-:W-:Y:S01]  /*5410*/  IMAD.MOV.U32 R8, RZ, RZ, RZ ;  /* 0x000000ffff087224 */ /* 0x000fe200078e00ff */
[----:B------:R-:W-:-:S02]  /*5420*/  UISETP.NE.AND UP2, UPT, UR5, URZ, UPT ;  /* 0x000000ff0500728c */ /* 0x000fc4000bf45270 */
[----:B---3--:R-:W-:Y:S01]  /*5430*/  ULEA UR8, UR8, UR6, 0x18 ;  /* 0x0000000608087291 */ /* 0x008fe2000f8ec0ff */
[----:B------:R-:W1:Y:S03]  /*5440*/  LDCU UR6, c[0x0][0x38c] ;  /* 0x00007180ff0677ac */ /* 0x000e660008000800 */
[----:B------:R-:W-:Y:S02]  /*5450*/  UIADD3 UR14, UPT, UPT, UR8, 0x4600, URZ ;  /* 0x00004600080e7890 */ /* 0x000fe4000fffe0ff */
[----:B------:R-:W-:-:S03]  /*5460*/  UIADD3 UR15, UPT, UPT, UR8, 0x1e600, URZ ;  /* 0x0001e600080f7890 */ /* 0x000fc6000fffe0ff */
[----:B--2---:R-:W2:Y:S01]  /*5470*/  LDS R2, [UR8+0x420] ;  /* 0x00042008ff027984 */ /* 0x004ea20008000800 */
[----:B------:R-:W-:Y:S02]  /*5480*/  USHF.R.U32.HI UR14, URZ, 0x4, UR14 ;  /* 0x00000004ff0e7899 */ /* 0x000fe4000801160e */
[----:B------:R-:W-:Y:S02]  /*5490*/  USHF.R.U32.HI UR15, URZ, 0x4, UR15 ;  /* 0x00000004ff0f7899 */ /* 0x000fe4000801160f */
[----:B------:R-:W-:Y:S02]  /*54a0*/  ULOP3.LUT UR14, UR14, 0x3fff, URZ, 0xc0, !UPT ;  /* 0x00003fff0e0e7892 */ /* 0x000fe4000f8ec0ff */
[----:B------:R-:W-:Y:S02]  /*54b0*/  ULOP3.LUT UR15, UR15, 0x3fff, URZ, 0xc0, !UPT ;  /* 0x00003fff0f0f7892 */ /* 0x000fe4000f8ec0ff */
[----:B------:R-:W-:Y:S02]  /*54c0*/  ULOP3.LUT UR14, UR14, 0x10000, URZ, 0xfc, !UPT ;  /* 0x000100000e0e7892 */ /* 0x000fe4000f8efcff */
[----:B-1----:R-:W-:-:S02]  /*54d0*/  UIADD3 UR6, UPT, UPT, UR6, 0x1f, URZ ;  /* 0x0000001f06067890 */ /* 0x002fc4000fffe0ff */
[----:B------:R-:W-:Y:S02]  /*54e0*/  ULOP3.LUT UR15, UR15, 0x10000, URZ, 0xfc, !UPT ;  /* 0x000100000f0f7892 */ /* 0x000fe4000f8efcff */
[----:B------:R-:W-:Y:S01]  /*54f0*/  USHF.R.S32.HI UR7, URZ, 0x1f, UR6 ;  /* 0x0000001fff077899 */ /* 0x000fe20008011406 */
[----:B------:R-:W-:Y:S01]  /*5500*/  UMOV UR20, URZ ;  /* 0x000000ff00147c82 */ /* 0x000fe20008000000 */
[----:B------:R-:W-:Y:S02]  /*5510*/  UMOV UR26, 0x0 ;  /* 0x00000000001a7882 */ /* 0x000fe40000000000 */
[----:B------:R-:W-:Y:S01]  /*5520*/  ULEA.HI UR7, UR7, UR6, URZ, 0x5 ;  /* 0x0000000607077291 */ /* 0x000fe2000f8f28ff */
[----:B------:R-:W-:-:S03]  /*5530*/  UMOV UR27, 0x82004a0 ;  /* 0x082004a0001b7882 */ /* 0x000fc60000000000 */
[----:B------:R-:W-:-:S04]  /*5540*/  USHF.R.S32.HI UR7, URZ, 0x5, UR7 ;  /* 0x00000005ff077899 */ /* 0x000fc80008011407 */
[----:B------:R-:W-:-:S04]  /*5550*/  UISETP.LT.AND UP0, UPT, UR7, 0x1, UPT ;  /* 0x000000010700788c */ /* 0x000fc8000bf01270 */
[----:B------:R-:W-:Y:S01]  /*5560*/  USEL UR23, UR7, 0x1, !UP0 ;  /* 0x0000000107177887 */ /* 0x000fe2000c000000 */
[----:B--2---:R-:W-:Y:S02]  /*5570*/  R2UR UR24, R2 ;  /* 0x00000000021872ca */ /* 0x004fe400000e0000 */
[----:B------:R-:W-:-:S13]  /*5580*/  CS2R R2, SRZ ;  /* 0x0000000000027805 */ /* 0x000fda000001ff00 */
.L_x_123:
[C---:B------:R-:W-:Y:S02]  /*5590*/  LEA R0, R8.reuse, UR8, 0x3 ;  /* 0x0000000808007c11 */ /* 0x040fe4000f8e18ff */
[----:B------:R-:W-:Y:S02]  /*55a0*/  SHF.L.U32 R5, R3, 0x1f, RZ ;  /* 0x0000001f03057819 */ /* 0x000fe400000006ff */
[----:B------:R-:W-:Y:S02]  /*55b0*/  LEA R4, R8, UR8, 0x4 ;  /* 0x0000000808047c11 */ /* 0x000fe4000f8e20ff */
[----:B------:R-:W1:Y:S02]  /*55c0*/  SYNCS.PHASECHK.TRANS64.TRYWAIT P0, [R0+URZ+0x370], R5 ;  /* 0x00037005000075a7 */ /* 0x000e6400080011ff */
[----:B-1-34-:R-:W-:Y:S05]  /*55d0*/  @!P0 BRA `(.L_x_116) ;  /* 0x0000005800e08947 */ /* 0x01afea0003800000 */
.L_x_286:
[----:B-1----:R-:W1:Y:S01]  /*55e0*/  LDS.128 R4, [R4+0x400] ;  /* 0x0004000004047984 */ /* 0x002e620000000c00 */
[----:B------:R-:W-:Y:S02]  /*55f0*/  VIADD R0, R0, 0x380 ;  /* 0x0000038000007836 */ /* 0x000fe40000000000 */
[----:B------:R-:W-:Y:S01]  /*5600*/  VIADD R8, R8, 0x1 ;  /* 0x0000000108087836 */ /* 0x000fe20000000000 */
[----:B------:R-:W-:Y:S01]  /*5610*/  @!PT LDS RZ, [RZ] ;  /* 0x00000000fffff984 */ /* 0x000fe20000000800 */
[----:B------:R-:W-:Y:S01]  /*5620*/  @!PT LDS RZ, [RZ] ;  /* 0x00000000fffff984 */ /* 0x000fe20000000800 */
[----:B------:R-:W-:Y:S01]  /*5630*/  @!PT LDS RZ, [RZ] ;  /* 0x00000000fffff984 */ /* 0x000fe20000000800 */
[----:B------:R-:W-:Y:S01]  /*5640*/  @!PT LDS RZ, [RZ] ;  /* 0x00000000fffff984 */ /* 0x000fe20000000800 */
[----:B------:R2:W-:Y:S06]  /*5650*/  MEMBAR.ALL.CTA ;  /* 0x0000000000007992 */ /* 0x0005ec0000008000 */
[----:B--2---:R-:W2:Y:S01]  /*5660*/  FENCE.VIEW.ASYNC.S ;  /* 0x00000000000073c6 */ /* 0x004ea20000000000 */
[----:B------:R-:W-:-:S04]  /*5670*/  PRMT R0, RZ, 0x654, R0 ;  /* 0x00000654ff007816 */ /* 0x000fc80000000000 */
[----:B--2---:R2:W-:Y:S01]  /*5680*/  SYNCS.ARRIVE.TRANS64.RED.A1T0 RZ, [R0+URZ], RZ ;  /* 0x000000ff00ff79a7 */ /* 0x0045e200081004ff */
[----:B-1----:R-:W-:Y:S01]  /*5690*/  LOP3.LUT P1, RZ, R6, 0x1, RZ, 0xc0, !PT ;  /* 0x0000000106ff7812 */ /* 0x002fe2000782c0ff */
[----:B--2---:R-:W-:-:S12]  /*56a0*/  BRA.U UP2, `(.L_x_117) ;  /* 0x0000000102cc7547 */ /* 0x004fd8000b800000 */
[----:B------:R-:W1:Y:S01]  /*56b0*/  LDCU UR6, c[0x0][0x38c] ;  /* 0x00007180ff0677ac */ /* 0x000e620008000800 */
[----:B------:R-:W-:Y:S02]  /*56c0*/  PLOP3.LUT P2, PT, PT, PT, PT, 0x80, 0x8 ;  /* 0x000000000008781c */ /* 0x000fe40003f4f070 */
[----:B------:R-:W-:Y:S01]  /*56d0*/  SHF.L.U32 R5, R9, 0x1f, RZ ;  /* 0x0000001f09057819 */ /* 0x000fe200000006ff */
[----:B------:R-:W-:Y:S02]  /*56e0*/  ULEA UR11, UR22, UR8, 0x3 ;  /* 0x00000008160b7291 */ /* 0x000fe4000f8e18ff */
[----:B-1----:R-:W-:-:S06]  /*56f0*/  UISETP.GE.AND UP0, UPT, UR6, 0x1, UPT ;  /* 0x000000010600788c */ /* 0x002fcc000bf06270 */
[----:B------:R-:W-:-:S05]  /*5700*/  PLOP3.LUT P0, PT, PT, PT, UP0, 0x80, 0x8 ;  /* 0x000000000008781c */ /* 0x000fca0003f0f008 */
[----:B------:R-:W-:-:S08]  /*5710*/  @UP0 ULEA UR6, UR21, UR8, 0x3 ;  /* 0x0000000815060291 */ /* 0x000fd0000f8e18ff */
[----:B------:R-:W-:-:S04]  /*5720*/  @P0 SHF.L.U32 R0, R2, 0x1f, RZ ;  /* 0x0000001f02000819 */ /* 0x000fc800000006ff */
[----:B------:R1:W2:Y:S01]  /*5730*/  @P0 SYNCS.PHASECHK.TRANS64.TRYWAIT P2, [UR6], R0 ;  /* 0x00000000ff0005a7 */ /* 0x0002a20008041106 */
[----:B------:R-:W3:Y:S02]  /*5740*/  SYNCS.PHASECHK.TRANS64.TRYWAIT P0, [UR11+0x3b0], R5 ;  /* 0x0003b005ff0075a7 */ /* 0x000ee4000800110b */
[----:B-123--:R-:W-:Y:S05]  /*5750*/  @!P0 BRA `(.L_x_118) ;  /* 0x0000005800948947 */ /* 0x00efea0003800000 */
.L_x_288:
[----:B------:R-:W-:Y:S01]  /*5760*/  UMOV UR19, UR20 ;  /* 0x0000001400137c82 */ /* 0x000fe20008000000 */
[----:B------:R-:W-:Y:S05]  /*5770*/  BRA.U !UP0, `(.L_x_119) ;  /* 0x0000000108887547 */ /* 0x000fea000b800000 */
[----:B------:R-:W-:Y:S02]  /*5780*/  UIADD3 UR19, UPT, UPT, UR23, UR20, URZ ;  /* 0x0000001417137290 */ /* 0x000fe4000fffe0ff */
[----:B------:R-:W-:Y:S02]  /*5790*/  ULEA UR10, UR22, UR24, 0x6 ;  /* 0x00000018160a7291 */ /* 0x000fe4000f8e30ff */
[----:B------:R-:W-:Y:S01]  /*57a0*/  UPLOP3.LUT UP3, UPT, UPT, UPT, UPT, 0x40, 0x4 ;  /* 0x000000000004789c */ /* 0x000fe20003f6e870 */
[----:B------:R-:W-:Y:S01]  /*57b0*/  UMOV UR18, UR7 ;  /* 0x0000000700127c82 */ /* 0x000fe20008000000 */
[----:B------:R-:W-:-:S09]  /*57c0*/  UMOV UR17, UR21 ;  /* 0x0000001500117c82 */ /* 0x000fd20008000000 */
.L_x_122:
[----:B--2---:R-:W-:Y:S01]  /*57d0*/  ULEA UR9, UR17, UR8, 0x3 ;  /* 0x0000000811097291 */ /* 0x004fe2000f8e18ff */
[----:B---3--:R-:W-:Y:S11]  /*57e0*/  @P2 BRA `(.L_x_120) ;  /* 0x00000000000c2947 */ /* 0x008ff60003800000 */
[----:B-1----:R-:W-:Y:S04]  /*57f0*/  SHF.L.U32 R5, R2, 0x1f, RZ ;  /* 0x0000001f02057819 */ /* 0x002fe800000006ff */
[----:B------:R-:W1:Y:S02]  /*5800*/  SYNCS.PHASECHK.TRANS64.TRYWAIT P0, [UR9], R5 ;  /* 0x00000005ff0075a7 */ /* 0x000e640008001109 */
[----:B-1----:R-:W-:Y:S05]  /*5810*/  @!P0 BRA `(.L_x_121) ;  /* 0x00000058007c8947 */ /* 0x002fea0003800000 */
.L_x_120:
[----:B------:R-:W-:Y:S01]  /*5820*/  UISETP.NE.AND UP0, UPT, UR18, 0x1, UPT ;  /* 0x000000011200788c */ /* 0x000fe2000bf05270 */
[----:B------:R-:W-:Y:S01]  /*5830*/  PLOP3.LUT P2, PT, PT, PT, PT, 0x80, 0x8 ;  /* 0x000000000008781c */ /* 0x000fe20003f4f070 */
[----:B------:R-:W-:Y:S02]  /*5840*/  UIADD3 UR21, UPT, UPT, UR17, 0x1, URZ ;  /* 0x0000000111157890 */ /* 0x000fe4000fffe0ff */
[----:B------:R-:W-:Y:S02]  /*5850*/  ULEA UR28, UR17, UR15, 0x7 ;  /* 0x0000000f111c7291 */ /* 0x000fe4000f8e38ff */
[----:B------:R-:W-:Y:S01]  /*5860*/  UISETP.NE.AND UP1, UPT, UR21, 0x34, UPT ;  /* 0x000000341500788c */ /* 0x000fe2000bf25270 */
[----:B------:R-:W-:Y:S01]  /*5870*/  PLOP3.LUT P0, PT, PT, PT, UP0, 0x80, 0x8 ;  /* 0x000000000008781c */ /* 0x000fe20003f0f008 */
[----:B------:R-:W-:Y:S02]  /*5880*/  ULEA UR30, UR17, UR14, 0x7 ;  /* 0x0000000e111e7291 */ /* 0x000fe4000f8e38ff */
[----:B------:R-:W-:Y:S02]  /*5890*/  USEL UR16, URZ, 0x1, UP1 ;  /* 0x00000001ff107887 */ /* 0x000fe40008800000 */
[----:B------:R-:W-:Y:S02]  /*58a0*/  USEL UR21, UR21, URZ, UP1 ;  /* 0x000000ff15157287 */ /* 0x000fe40008800000 */
[----:B------:R-:W-:Y:S02]  /*58b0*/  UIADD3 UR9, UPT, UPT, UR9, 0x1a0, URZ ;  /* 0x000001a009097890 */ /* 0x000fe4000fffe0ff */
[----:B------:R-:W-:Y:S01]  /*58c0*/  @UP0 ULEA UR6, UR21, UR8, 0x3 ;  /* 0x0000000815060291 */ /* 0x000fe2000f8e18ff */
[----:B------:R-:W-:Y:S01]  /*58d0*/  LOP3.LUT R2, R2, UR16, RZ, 0x3c, !PT ;  /* 0x0000001002027c12 */ /* 0x000fe2000f8e3cff */
[----:B------:R-:W-:Y:S01]  /*58e0*/  UMOV UR29, 0xc0004010 ;  /* 0xc0004010001d7882 */ /* 0x000fe20000000000 */
[----:B------:R-:W-:Y:S01]  /*58f0*/  UMOV UR31, 0xc0004010 ;  /* 0xc0004010001f7882 */ /* 0x000fe20000000000 */
[----:B------:R-:W-:Y:S01]  /*5900*/  UIADD3 UR20, UPT, UPT, UR20, 0x1, URZ ;  /* 0x0000000114147890 */ /* 0x000fe2000fffe0ff */
[----:B-1----:R-:W-:Y:S01]  /*5910*/  @P0 SHF.L.U32 R0, R2, 0x1f, RZ ;  /* 0x0000001f02000819 */ /* 0x002fe200000006ff */
[----:B------:R-:W-:Y:S02]  /*5920*/  UIADD3 UR18, UPT, UPT, UR18, -0x1, URZ ;  /* 0xffffffff12127890 */ /* 0x000fe4000fffe0ff */
[----:B------:R-:W-:Y:S01]  /*5930*/  UISETP.NE.AND UP0, UPT, UR20, UR19, UPT ;  /* 0x000000131400728c */ /* 0x000fe2000bf05270 */
[----:B------:R2:W3:Y:S01]  /*5940*/  @P0 SYNCS.PHASECHK.TRANS64.TRYWAIT P2, [UR6], R0 ;  /* 0x00000000ff0005a7 */ /* 0x0004e20008041106 */
[----:B------:R2:W-:Y:S01]  /*5950*/  UTCIMMA.2CTA gdesc[UR30], gdesc[UR28], tmem[UR10], tmem[UR26], idesc[UR27], UP3 ;  /* 0x00ff1a1c1e0075ea */ /* 0x0005e20009a0010a */
[----:B------:R-:W-:Y:S01]  /*5960*/  UPLOP3.LUT UP3, UPT, UPT, UPT, UPT, 0x80, 0x8 ;  /* 0x000000000008789c */ /* 0x000fe20003f6f070 */
[----:B------:R2:W-:Y:S01]  /*5970*/  UTCBAR.2CTA.MULTICAST [UR9], URZ, UR13 ;  /* 0x000000ff090073e9 */ /* 0x0005e2000820080d */
[----:B------:R-:W-:Y:S04]  /*5980*/  UMOV UR17, UR21 ;  /* 0x0000001500117c82 */ /* 0x000fe80008000000 */
[----:B------:R-:W-:Y:S05]  /*5990*/  BRA.U UP0, `(.L_x_122) ;  /* 0xfffffffd008c7547 */ /* 0x000fea000b83ffff */
.L_x_119:
[----:B------:R-:W-:Y:S01]  /*59a0*/  UIADD3 UR11, UPT, UPT, UR11, 0x390, URZ ;  /* 0x000003900b0b7890 */ /* 0x000fe2000fffe0ff */
[----:B------:R-:W-:-:S08]  /*59b0*/  UMOV UR20, UR19 ;  /* 0x0000001300147c82 */ /* 0x000fd00008000000 */
[----:B------:R4:W-:Y:S01]  /*59c0*/  UTCBAR.2CTA.MULTICAST [UR11], URZ, UR12 ;  /* 0x000000ff0b0073e9 */ /* 0x0009e2000820080c */
[----:B------:R-:W-:Y:S02]  /*59d0*/  NOP ;  /* 0x0000000000007918 */ /* 0x000fe40000000000 */
.L_x_117:
[----:B------:R-:W-:Y:S01]  /*59e0*/  UIADD3 UR22, UPT, UPT, UR22, 0x1, URZ ;  /* 0x0000000116167890 */ /* 0x000fe2000fffe0ff */
[----:B------:R-:W-:-:S03]  /*59f0*/  ISETP.NE.AND P0, PT, R8, 0x2, PT ;  /* 0x000000020800780c */ /* 0x000fc60003f05270 */
[----:B------:R-:W-:Y:S01]  /*5a00*/  UISETP.NE.AND UP0, UPT, UR22, 0x4, UPT ;  /* 0x000000041600788c */ /* 0x000fe2000bf05270 */
[----:B-12---:R-:W-:Y:S02]  /*5a10*/  SEL R0, RZ, 0x1, P0 ;  /* 0x00000001ff007807 */ /* 0x006fe40000000000 */
[----:B------:R-:W-:Y:S01]  /*5a20*/  SEL R8, R8, RZ, P0 ;  /* 0x000000ff08087207 */ /* 0x000fe20000000000 */
[----:B------:R-:W-:Y:S01]  /*5a30*/  USEL UR6, URZ, 0x1, UP0 ;  /* 0x00000001ff067887 */ /* 0x000fe20008000000 */
[----:B------:R-:W-:Y:S01]  /*5a40*/  LOP3.LUT R3, R3, R0, RZ, 0x3c, !PT ;  /* 0x0000000003037212 */ /* 0x000fe200078e3cff */
[----:B------:R-:W-:-:S04]  /*5a50*/  USEL UR22, UR22, URZ, UP0 ;  /* 0x000000ff16167287 */ /* 0x000fc80008000000 */
[----:B------:R-:W-:Y:S01]  /*5a60*/  LOP3.LUT R9, R9, UR6, RZ, 0x3c, !PT ;  /* 0x0000000609097c12 */ /* 0x000fe2000f8e3cff */
[----:B------:R-:W-:Y:S07]  /*5a70*/  @P1 BRA `(.L_x_123) ;  /* 0xfffffff800c41947 */ /* 0x000fee000383ffff */
[----:B------:R-:W1:Y:S01]  /*5a80*/  S2UR UR6, SR_CgaCtaId ;  /* 0x00000000000679c3 */ /* 0x000e620000008800 */
[----:B------:R-:W-:Y:S01]  /*5a90*/  ELECT P0, URZ, PT ;  /* 0x0000000000ff782f */ /* 0x000fe20003800000 */
[----:B------:R-:W-:Y:S01]  /*5aa0*/  HFMA2 R0, -RZ, RZ, 0, 5.9604644775390625e-08 ;  /* 0x00000001ff007431 */ /* 0x000fe200000001ff */
[----:B------:R-:W-:-:S05]  /*5ab0*/  UMOV UR7, 0x40 ;  /* 0x0000004000077882 */ /* 0x000fca0000000000 */
[----:B------:R-:W-:Y:S01]  /*5ac0*/  UVIRTCOUNT.DEALLOC.SMPOOL 0x80 ;  /* 0x000000800000784c */ /* 0x000fe20000000000 */
[----:B------:R-:W-:Y:S02]  /*5ad0*/  UISETP.NE.AND UP0, UPT, UR5, URZ, UPT ;  /* 0x000000ff0500728c */ /* 0x000fe4000bf05270 */
[----:B-1----:R-:W-:-:S09]  /*5ae0*/  ULEA UR6, UR6, UR7, 0x18 ;  /* 0x0000000706067291 */ /* 0x002fd2000f8ec0ff */
[----:B------:R1:W-:Y:S01]  /*5af0*/  @P0 STS.U8 [UR6+0x1c], R0 ;  /* 0x00001c00ff000988 */ /* 0x0003e20008000006 */
[----:B------:R-:W-:Y:S05]  /*5b00*/  BRA.U UP0, `(.L_x_124) ;  /* 0x0000000100a07547 */ /* 0x000fea000b800000 */
[----:B------:R-:W-:Y:S01]  /*5b10*/  UIADD3 UR5, UPT, UPT, UR8, 0x3b0, URZ ;  /* 0x000003b008057890 */ /* 0x000fe2000fffe0ff */
[----:B------:R-:W-:-:S03]  /*5b20*/  SHF.L.U32 R3, R9, 0x1f, RZ ;  /* 0x0000001f09037819 */ /* 0x000fc600000006ff */
[----:B------:R-:W-:-:S09]  /*5b30*/  ULEA UR7, UR22, UR5, 0x3 ;  /* 0x0000000516077291 */ /* 0x000fd2000f8e18ff */
[----:B------:R-:W2:Y:S02]  /*5b40*/  SYNCS.PHASECHK.TRANS64.TRYWAIT P0, [UR7], R3 ;  /* 0x00000003ff0075a7 */ /* 0x000ea40008001107 */
[----:B--2---:R-:W-:Y:S05]  /*5b50*/  @!P0 BRA `(.L_x_125) ;  /* 0x0000005400c48947 */ /* 0x004fea0003800000 */
.L_x_291:
        /* <DEDUP_REMOVED lines=9> */
.L_x_293:
        /* <DEDUP_REMOVED lines=9> */
.L_x_295:
[----:B------:R-:W-:-:S04]  /*5c80*/  UIADD3 UR9, UPT, UPT, UR9, 0x1, URZ ;  /* 0x0000000109097890 */ /* 0x000fc8000fffe0ff */
[----:B------:R-:W-:-:S04]  /*5c90*/  UISETP.NE.AND UP1, UPT, UR9, 0x4, UPT ;  /* 0x000000040900788c */ /* 0x000fc8000bf25270 */
[----:B------:R-:W-:Y:S02]  /*5ca0*/  USEL UR7, URZ, 0x1, UP1 ;  /* 0x00000001ff077887 */ /* 0x000fe40008800000 */
[----:B------:R-:W-:-:S04]  /*5cb0*/  USEL UR9, UR9, URZ, UP1 ;  /* 0x000000ff09097287 */ /* 0x000fc80008800000 */
[----:B------:R-:W-:Y:S01]  /*5cc0*/  ULEA UR9, UR9, UR5, 0x3 ;  /* 0x0000000509097291 */ /* 0x000fe2000f8e18ff */
[----:B-1----:R-:W-:-:S04]  /*5cd0*/  LOP3.LUT R3, R2, UR7, RZ, 0x3c, !PT ;  /* 0x0000000702037c12 */ /* 0x002fc8000f8e3cff */
[----:B------:R-:W-:Y:S01]  /*5ce0*/  SHF.L.U32 R3, R3, 0x1f, RZ ;  /* 0x0000001f03037819 */ /* 0x000fe200000006ff */
[----:B------:R-:W-:-:S04]  /*5cf0*/  IMAD.U32 R0, RZ, RZ, UR9 ;  /* 0x00000009ff007e24 */ /* 0x000fc8000f8e00ff */
[----:B------:R1:W2:Y:S03]  /*5d00*/  SYNCS.PHASECHK.TRANS64.TRYWAIT P0, [R0+URZ], R3 ;  /* 0x00000003000075a7 */ /* 0x0002a600080011ff */
[----:B--2---:R-:W-:Y:S05]  /*5d10*/  @!P0 NANOSLEEP.SYNCS 0x989680 ;  /* 0x009896800000895d */ /* 0x004fea0003900000 */
[----:B------:R-:W2:Y:S02]  /*5d20*/  @!P0 SYNCS.PHASECHK.TRANS64 P0, [R0+URZ], R3 ;  /* 0x00000003000085a7 */ /* 0x000ea400080010ff */
[----:B--2---:R-:W-:Y:S05]  /*5d30*/  @P0 BRA `(.L_x_128) ;  /* 0x0000000000200947 */ /* 0x004fea0003800000 */
.L_x_129:
[----:B--2---:R2:W1:Y:S02]  /*5d40*/  SYNCS.PHASECHK.TRANS64.TRYWAIT P0, [R0+URZ], R3 ;  /* 0x00000003000075a7 */ /* 0x00446400080011ff */
[----:B-1----:R-:W-:Y:S05]  /*5d50*/  @!P0 NANOSLEEP.SYNCS 0x989680 ;  /* 0x009896800000895d */ /* 0x002fea0003900000 */
[----:B------:R-:W1:Y:S02]  /*5d60*/  @!P0 SYNCS.PHASECHK.TRANS64 P0, [R0+URZ], R3 ;  /* 0x00000003000085a7 */ /* 0x000e6400080010ff */
[----:B-1----:R-:W-:Y:S05]  /*5d70*/  @!P0 BRA `(.L_x_129) ;  /* 0xfffffffc00f08947 */ /* 0x002fea000383ffff */
[----:B------:R-:W-:Y:S05]  /*5d80*/  BRA `(.L_x_128) ;  /* 0x00000000000c7947 */ /* 0x000fea0003800000 */
.L_x_124:
[----:B------:R-:W-:-:S04]  /*5d90*/  UIADD3 UR5, UPT, UPT, UR8, 0x3f0, URZ ;  /* 0x000003f008057890 */ /* 0x000fc8000fffe0ff */
[----:B------:R-:W-:-:S09]  /*5da0*/  UPRMT UR5, UR4, 0x654, UR5 ;  /* 0x0000065404057896 */ /* 0x000fd20008000005 */
[----:B------:R-:W-:Y:S03]  /*5db0*/  SYNCS.ARRIVE.TRANS64.RED.A1T0 RZ, [UR5], RZ ;  /* 0x000000ffffff79a7 */ /* 0x000fe60008100405 */
.L_x_128:
[----:B-12---:R-:W-:Y:S01]  /*5dc0*/  SHF.L.U32 R3, RZ, 0x1f, RZ ;  /* 0x0000001fff037819 */ /* 0x006fe200000006ff */
[----:B------:R-:W-:Y:S01]  /*5dd0*/  UIADD3 UR5, UPT, UPT, UR8, 0x3f0, URZ ;  /* 0x000003f008057890 */ /* 0x000fe2000fffe0ff */
[----:B------:R-:W-:Y:S02]  /*5de0*/  PLOP3.LUT P0, PT, PT, PT, UP0, 0x80, 0x8 ;  /* 0x000000000008781c */ /* 0x000fe40003f0f008 */
[----:B------:R-:W1:Y:S02]  /*5df0*/  SYNCS.PHASECHK.TRANS64.TRYWAIT P1, [UR8+0x3f0], R3 ;  /* 0x0003f003ff0075a7 */ /* 0x000e640008021108 */
[----:B-1----:R-:W-:Y:S09]  /*5e00*/  @!P1 BRA `(.L_x_130) ;  /* 0x0000005400609947 */ /* 0x002ff20003800000 */
.L_x_297:
[----:B------:R-:W-:Y:S01]  /*5e10*/  @!UP0 UPRMT UR5, UR4, 0x654, UR5 ;  /* 0x0000065404058896 */ /* 0x000fe20008000005 */
[----:B------:R-:W-:Y:S02]  /*5e20*/  UMOV UR8, 0xffff ;  /* 0x0000ffff00087882 */ /* 0x000fe40000000000 */
[----:B------:R-:W-:-:S06]  /*5e30*/  UMOV UR4, 0x1 ;  /* 0x0000000100047882 */ /* 0x000fcc0000000000 */
[----:B------:R-:W-:Y:S01]  /*5e40*/  @!P0 SYNCS.ARRIVE.TRANS64.RED.A1T0 RZ, [UR5], RZ ;  /* 0x000000ffffff89a7 */ /* 0x000fe20008100405 */
[----:B------:R-:W-:Y:S01]  /*5e50*/  NOP ;  /* 0x0000000000007918 */ /* 0x000fe20000000000 */
[----:B-1----:R-:W1:Y:S01]  /*5e60*/  LDS R0, [UR6+0x14] ;  /* 0x00001406ff007984 */ /* 0x002e620008000800 */
[----:B------:R-:W-:-:S04]  /*5e70*/  ULOP3.LUT UR5, UR24, 0xffff, URZ, 0xc0, !UPT ;  /* 0x0000ffff18057892 */ /* 0x000fc8000f8ec0ff */
[----:B------:R-:W-:-:S04]  /*5e80*/  USHF.R.U32.HI UR5, URZ, 0x5, UR5 ;  /* 0x00000005ff057899 */ /* 0x000fc80008011605 */
[----:B------:R-:W-:Y:S02]  /*5e90*/  USHF.L.U32 UR8, UR8, UR5, URZ ;  /* 0x0000000508087299 */ /* 0x000fe400080006ff */
[----:B------:R-:W-:-:S04]  /*5ea0*/  USHF.L.U32 UR4, UR4, UR5, URZ ;  /* 0x0000000504047299 */ /* 0x000fc800080006ff */
[----:B-1----:R-:W-:-:S04]  /*5eb0*/  LOP3.LUT R0, R0, UR8, RZ, 0xc0, !PT ;  /* 0x0000000800007c12 */ /* 0x002fc8000f8ec0ff */
[----:B------:R-:W-:-:S13]  /*5ec0*/  ISETP.NE.AND P0, PT, R0, UR8, PT ;  /* 0x0000000800007c0c */ /* 0x000fda000bf05270 */
[----:B------:R-:W-:Y:S05]  /*5ed0*/  @P0 BRA `(.L_x_131) ;  /* 0x0000000000580947 */ /* 0x000fea0003800000 */
[----:B------:R-:W1:Y:S02]  /*5ee0*/  LDS R0, [UR6+0x18] ;  /* 0x00001806ff007984 */ /* 0x000e640008000800 */
[----:B-1----:R-:W-:-:S04]  /*5ef0*/  LOP3.LUT R0, R0, UR4, RZ, 0xc0, !PT ;  /* 0x0000000400007c12 */ /* 0x002fc8000f8ec0ff */
[----:B------:R-:W-:-:S13]  /*5f00*/  ISETP.NE.AND P0, PT, R0, UR4, PT ;  /* 0x0000000400007c0c */ /* 0x000fda000bf05270 */
[----:B------:R-:W-:Y:S05]  /*5f10*/  @P0 BRA `(.L_x_132) ;  /* 0x00000000003c0947 */ /* 0x000fea0003800000 */
[----:B------:R-:W1:Y:S01]  /*5f20*/  S2R R2, SR_LANEID ;  /* 0x0000000000027919 */ /* 0x000e620000000000 */
[----:B------:R-:W-:Y:S01]  /*5f30*/  ULOP3.LUT UR8, URZ, UR8, URZ, 0x33, !UPT ;  /* 0x00000008ff087292 */ /* 0x000fe2000f8e33ff */
[----:B------:R-:W-:Y:S01]  /*5f40*/  LOP3.LUT R4, RZ, UR4, RZ, 0x33, !PT ;  /* 0x00000004ff047c12 */ /* 0x000fe2000f8e33ff */
[----:B------:R-:W-:Y:S02]  /*5f50*/  VOTEU.ANY UR7, UPT, PT ;  /* 0x0000000000077886 */ /* 0x000fe400038e0100 */
[----:B------:R-:W-:Y:S01]  /*5f60*/  UFLO.U32 UR7, UR7 ;  /* 0x00000007000772bd */ /* 0x000fe200080e0000 */
[----:B------:R-:W2:Y:S01]  /*5f70*/  REDUX UR4, R4 ;  /* 0x00000000040473c4 */ /* 0x000ea20000000000 */
[----:B------:R-:W-:-:S06]  /*5f80*/  IMAD.U32 R0, RZ, RZ, UR8 ;  /* 0x00000008ff007e24 */ /* 0x000fcc000f8e00ff */
[----:B------:R1:W-:Y:S01]  /*5f90*/  UTCATOMSWS.AND URZ, UR8 ;  /* 0x0000000800ff79e3 */ /* 0x0003e20008000000 */
[----:B------:R-:W3:Y:S01]  /*5fa0*/  REDUX UR5, R0 ;  /* 0x00000000000573c4 */ /* 0x000ee20000000000 */
[----:B-1----:R-:W-:Y:S01]  /*5fb0*/  ISETP.EQ.U32.AND P0, PT, R2, UR7, PT ;  /* 0x0000000702007c0c */ /* 0x002fe2000bf02070 */
[----:B--2---:R-:W-:Y:S01]  /*5fc0*/  IMAD.U32 R2, RZ, RZ, UR4 ;  /* 0x00000004ff027e24 */ /* 0x004fe2000f8e00ff */
[----:B---3--:R-:W-:-:S11]  /*5fd0*/  MOV R3, UR5 ;  /* 0x0000000500037c02 */ /* 0x008fd60008000f00 */
[----:B------:R1:W-:Y:S04]  /*5fe0*/  @P0 ATOMS.AND RZ, [UR6+0x14], R3 ;  /* 0x00001403ffff098c */ /* 0x0003e8000a800006 */
[----:B------:R1:W-:Y:S01]  /*5ff0*/  @P0 ATOMS.AND RZ, [UR6+0x18], R2 ;  /* 0x00001802ffff098c */ /* 0x0003e2000a800006 */
[----:B------:R-:W-:Y:S05]  /*6000*/  BRA `(.L_x_133) ;  /* 0x0000000000147947 */ /* 0x000fea0003800000 */
.L_x_132:
[----:B------:R-:W-:Y:S02]  /*6010*/  MOV R2, 0x6030 ;  /* 0x0000603000027802 */ /* 0x000fe40000000f00 */
[----:B---345:R-:W-:Y:S05]  /*6020*/  CALL.REL.NOINC `($__internal_0_$__cuda_sm10x_tcgen05_guardrail_trap_col_being_dealloced_not_returned_by_alloc) ;  /* 0x0000005400b47944 */ /* 0x038fea0003c00000 */
[----:B------:R-:W-:Y:S05]  /*6030*/  BRA `(.L_x_133) ;  /* 0x0000000000087947 */ /* 0x000fea0003800000 */
.L_x_131:
[----:B------:R-:W-:Y:S02]  /*6040*/  MOV R2, 0x6060 ;  /* 0x0000606000027802 */ /* 0x000fe40000000f00 */
[----:B---345:R-:W-:Y:S05]  /*6050*/  CALL.REL.NOINC `($__internal_2_$__cuda_sm10x_tcgen05_guardrail_trap_unallocated_columns_being_dealloced) ;  /* 0x0000005400c07944 */ /* 0x038fea0003c00000 */
.L_x_133:
[----:B------:R-:W-:Y:S01]  /*6060*/  NOP ;  /* 0x0000000000007918 */ /* 0x000fe20000000000 */
[----:B----4-:R-:W-:Y:S05]  /*6070*/  EXIT ;  /* 0x000000000000794d */ /* 0x010fea0003800000 */
.L_x_104:
[----:B------:R-:W-:-:S09]  /*6080*/  UISETP.NE.OR UP5, UPT, UR10, 0x3, !UP5 ;  /* 0x000000030a00788c */ /* 0x000fd2000efa5670 */
[----:B------:R-:W-:Y:S05]  /*6090*/  BRA.U UP5, `(.L_x_134) ;  /* 0x0000000d05707547 */ /* 0x000fea000b800000 */
[----:B------:R-:W1:Y:S01]  /*60a0*/  LDC R0, c[0x0][0xb30] ;  /* 0x0002cc00ff007b82 */ /* 0x000e620000000800 */
[----:B------:R-:W2:Y:S01]  /*60b0*/  LDCU.64 UR8, c[0x0][0x888] ;  /* 0x00011100ff0877ac */ /* 0x000ea20008000a00 */
[----:B------:R-:W-:Y:S02]  /*60c0*/  HFMA2 R29, -RZ, RZ, 0, 0 ;  /* 0x00000000ff1d7431 */ /* 0x000fe400000001ff */
[----:B------:R-:W-:Y:S01]  /*60d0*/  IMAD.MOV.U32 R31, RZ, RZ, 0x1 ;  /* 0x00000001ff1f7424 */ /* 0x000fe200078e00ff */
[----:B------:R-:W-:Y:S01]  /*60e0*/  MOV R23, 0x1000 ;  /* 0x0000100000177802 */ /* 0x000fe20000000f00 */
[----:B------:R-:W3:Y:S01]  /*60f0*/  LDCU.64 UR4, c[0x0][0x890] ;  /* 0x00011200ff0477ac */ /* 0x000ee20008000a00 */
[----:B------:R-:W-:Y:S01]  /*6100*/  IMAD.MOV.U32 R30, RZ, RZ, RZ ;  /* 0x000000ffff1e7224 */ /* 0x000fe200078e00ff */
[----:B------:R-:W4:Y:S01]  /*6110*/  LDC R19, c[0x0][0x370] ;  /* 0x0000dc00ff137b82 */ /* 0x000f220000000800 */
[----:B------:R-:W-:Y:S01]  /*6120*/  UMOV UR7, 0x400 ;  /* 0x0000040000077882 */ /* 0x000fe20000000000 */
[----:B------:R-:W-:-:S02]  /*6130*/  UPLOP3.LUT UP1, UPT, UPT, UPT, UPT, 0x40, 0x4 ;  /* 0x000000000004789c */ /* 0x000fc40003f2e870 */
[----:B------:R-:W-:-:S04]  /*6140*/  ULEA UR7, UR37, UR7, 0x18 ;  /* 0x0000000725077291 */ /* 0x000fc8000f8ec0ff */
[----:B------:R-:W4:Y:S01]  /*6150*/  LDC R2, c[0x0][0xb0c] ;  /* 0x0002c300ff027b82 */ /* 0x000f220000000800 */
[----:B------:R-:W-:Y:S02]  /*6160*/  UIADD3 UR13, UPT, UPT, UR7, 0x348, URZ ;  /* 0x00000348070d7890 */ /* 0x000fe4000fffe0ff */
[----:B--2---:R-:W-:Y:S02]  /*6170*/  UISETP.NE.U32.AND UP3, UPT, UR8, URZ, UPT ;  /* 0x000000ff0800728c */ /* 0x004fe4000bf65070 */
[----:B------:R-:W-:Y:S02]  /*6180*/  UIADD3 UR25, UPT, UPT, UR7, 0x340, URZ ;  /* 0x0000034007197890 */ /* 0x000fe4000fffe0ff */
[----:B---3--:R-:W-:Y:S01]  /*6190*/  UISETP.NE.U32.AND UP4, UPT, UR4, URZ, UPT ;  /* 0x000000ff0400728c */ /* 0x008fe2000bf85070 */
[----:B------:R-:W2:Y:S01]  /*61a0*/  LDC R18, c[0x0][0xb20] ;  /* 0x0002c800ff127b82 */ /* 0x000ea20000000800 */
[----:B-1----:R-:W-:Y:S01]  /*61b0*/  ISETP.NE.AND P1, PT, R0, 0x1, PT ;  /* 0x000000010000780c */ /* 0x002fe20003f25270 */
[----:B------:R-:W-:-:S02]  /*61c0*/  UISETP.NE.AND.EX UP3, UPT, UR9, URZ, UPT, UP3 ;  /* 0x000000ff0900728c */ /* 0x000fc4000bf65330 */
[----:B------:R-:W-:Y:S02]  /*61d0*/  UPRMT UR13, UR37, 0x654, UR13 ;  /* 0x00000654250d7896 */ /* 0x000fe4000800000d */
[----:B------:R-:W-:Y:S02]  /*61e0*/  UISETP.NE.AND.EX UP4, UPT, UR5, URZ, UPT, UP4 ;  /* 0x000000ff0500728c */ /* 0x000fe4000bf85340 */
[----:B------:R-:W1:Y:S08]  /*61f0*/  LDC.64 R32, c[0x0][0x348] ;  /* 0x0000d200ff207b82 */ /* 0x000e700000000a00 */
[----:B------:R-:W3:Y:S08]  /*6200*/  LDC.64 R16, c[0x0][0xb10] ;  /* 0x0002c400ff107b82 */ /* 0x000ef00000000a00 */
[----:B------:R-:W1:Y:S08]  /*6210*/  LDC.64 R6, c[0x0][0xb18] ;  /* 0x0002c600ff067b82 */ /* 0x000e700000000a00 */
[----:B------:R-:W1:Y:S08]  /*6220*/  LDC.64 R4, c[0x0][0xb28] ;  /* 0x0002ca00ff047b82 */ /* 0x000e700000000a00 */
[----:B--2-4-:R-:W1:Y:S02]  /*6230*/  LDC R22, c[0x0][0x374] ;  /* 0x0000dd00ff167b82 */ /* 0x014e640000000800 */
.L_x_143:
[C---:B------:R-:W-:Y:S02]  /*6240*/  LEA R0, R30.reuse, UR7, 0x3 ;  /* 0x000000071e007c11 */ /* 0x040fe4000f8e18ff */
[----:B------:R-:W-:Y:S02]  /*6250*/  SHF.L.U32 R3, R29, 0x1f, RZ ;  /* 0x0000001f1d037819 */ /* 0x000fe400000006ff */
[----:B------:R-:W-:Y:S02]  /*6260*/  LEA R24, R30, UR7, 0x4 ;  /* 0x000000071e187c11 */ /* 0x000fe4000f8e20ff */
[----:B--2---:R-:W2:Y:S02]  /*6270*/  SYNCS.PHASECHK.TRANS64.TRYWAIT P0, [R0+URZ+0x370], R3 ;  /* 0x00037003000075a7 */ /* 0x004ea400080011ff */
[----:B--2---:R-:W-:Y:S05]  /*6280*/  @!P0 BRA `(.L_x_135) ;  /* 0x0000005000588947 */ /* 0x004fea0003800000 */
.L_x_298:
[----:B------:R-:W-:Y:S01]  /*6290*/  ISETP.GE.AND P0, PT, R40, 0x1, PT ;  /* 0x000000012800780c */ /* 0x000fe20003f06270 */
[----:B------:R-:W4:Y:S01]  /*62a0*/  LDS.128 R24, [R24+0x400] ;  /* 0x0004000018187984 */ /* 0x000f220000000c00 */
[----:B--2---:R-:W-:Y:S01]  /*62b0*/  VIADD R0, R0, 0x380 ;  /* 0x0000038000007836 */ /* 0x004fe20000000000 */
[----:B------:R-:W-:Y:S01]  /*62c0*/  @!PT LDS RZ, [RZ] ;  /* 0x00000000fffff984 */ /* 0x000fe20000000800 */
[----:B------:R-:W-:Y:S01]  /*62d0*/  @!PT LDS RZ, [RZ] ;  /* 0x00000000fffff984 */ /* 0x000fe20000000800 */
[----:B------:R-:W-:Y:S01]  /*62e0*/  @!PT LDS RZ, [RZ] ;  /* 0x00000000fffff984 */ /* 0x000fe20000000800 */
[----:B------:R-:W-:Y:S01]  /*62f0*/  @!PT LDS RZ, [RZ] ;  /* 0x00000000fffff984 */ /* 0x000fe20000000800 */
[----:B------:R2:W-:Y:S06]  /*6300*/  MEMBAR.ALL.CTA ;  /* 0x0000000000007992 */ /* 0x0005ec0000008000 */
[----:B--2---:R-:W2:Y:S01]  /*6310*/  FENCE.VIEW.ASYNC.S ;  /* 0x00000000000073c6 */ /* 0x004ea20000000000 */
[----:B------:R-:W-:Y:S04]  /*6320*/  PRMT R0, RZ, 0x654, R0 ;  /* 0x00000654ff007816 */ /* 0x000fe80000000000 */
[----:B--2---:R2:W-:Y:S01]  /*6330*/  SYNCS.ARRIVE.TRANS64.RED.A1T0 RZ, [R0+URZ], RZ ;  /* 0x000000ff00ff79a7 */ /* 0x0045e200081004ff */
[----:B----4-:R-:W-:Y:S11]  /*6340*/  LOP3.LUT P3, RZ, R26, 0x1, RZ, 0xc0, !PT ;  /* 0x000000011aff7812 */ /* 0x010ff6000786c0ff */
[----:B------:R-:W-:Y:S02]  /*6350*/  @!UPT UIADD3 URZ, UPT, UPT, URZ, URZ, URZ ;  /* 0x000000fffffff290 */ /* 0x000fe4000fffe0ff */
[----:B------:R-:W-:Y:S02]  /*6360*/  @P3 MOV R13, R24 ;  /* 0x00000018000d3202 */ /* 0x000fe40000000f00 */
[----:B------:R-:W-:Y:S01]  /*6370*/  @P3 LOP3.LUT R8, R25, 0xffff, RZ, 0xc0, !PT ;  /* 0x0000ffff19083812 */ /* 0x000fe200078ec0ff */
[----:B--2---:R-:W-:Y:S06]  /*6380*/  @!P0 BRA `(.L_x_136) ;  /* 0x0000000000a48947 */ /* 0x004fec0003800000 */
[----:B-1----:R-:W-:Y:S01]  /*6390*/  IMAD.HI.U32 R35, R22, R7, RZ ;  /* 0x0000000716237227 */ /* 0x002fe200078e00ff */
[----:B------:R-:W-:Y:S02]  /*63a0*/  ISETP.NE.AND P0, PT, R6, 0x1, PT ;  /* 0x000000010600780c */ /* 0x000fe40003f05270 */
[----:B------:R-:W-:Y:S01]  /*63b0*/  ISETP.NE.AND P2, PT, R40, 0x1, PT ;  /* 0x000000012800780c */ /* 0x000fe20003f45270 */
[----:B---3--:R-:W-:Y:S01]  /*63c0*/  IMAD.HI.U32 R34, R19, R16, RZ ;  /* 0x0000001013227227 */ /* 0x008fe200078e00ff */
[----:B------:R-:W-:Y:S02]  /*63d0*/  SHF.R.U32.HI R35, RZ, R18, R35 ;  /* 0x00000012ff237219 */ /* 0x000fe40000011623 */
[----:B------:R-:W-:Y:S01]  /*63e0*/  ISETP.NE.AND P4, PT, R2, 0x1, PT ;  /* 0x000000010200780c */ /* 0x000fe20003f85270 */
[----:B------:R-:W-:Y:S01]  /*63f0*/  IMAD.HI.U32 R36, R13, R16, RZ ;  /* 0x000000100d247227 */ /* 0x000fe200078e00ff */
[----:B------:R-:W-:Y:S02]  /*6400*/  SHF.R.U32.HI R34, RZ, R17, R34 ;  /* 0x00000011ff227219 */ /* 0x000fe40000011622 */
[----:B------:R-:W-:Y:S01]  /*6410*/  SEL R3, R22, R35, !P0 ;  /* 0x0000002316037207 */ /* 0x000fe20004000000 */
[C---:B------:R-:W-:Y:S01]  /*6420*/  IMAD.HI.U32 R35, R8.reuse, R7, RZ ;  /* 0x0000000708237227 */ /* 0x040fe200078e00ff */
[----:B------:R-:W-:Y:S02]  /*6430*/  SEL R11, R19, R34, !P4 ;  /* 0x00000022130b7207 */ /* 0x000fe40006000000 */
[----:B------:R-:W-:Y:S01]  /*6440*/  SHF.R.U32.HI R36, RZ, R17, R36 ;  /* 0x00000011ff247219 */ /* 0x000fe20000011624 */
[----:B------:R-:W-:Y:S01]  /*6450*/  IMAD.HI.U32 R38, R3, R4, RZ ;  /* 0x0000000403267227 */ /* 0x000fe200078e00ff */
[----:B------:R-:W-:Y:S03]  /*6460*/  SHF.R.U32.HI R35, RZ, R18, R35 ;  /* 0x00000012ff237219 */ /* 0x000fe60000011623 */
[----:B------:R-:W-:Y:S01]  /*6470*/  IMAD.HI.U32 R34, R11, R4, RZ ;  /* 0x000000040b227227 */ /* 0x000fe200078e00ff */
[----:B------:R-:W-:Y:S02]  /*6480*/  @P2 SHF.R.U32.HI R3, RZ, R5, R38 ;  /* 0x00000005ff032219 */ /* 0x000fe40000011626 */
[----:B------:R-:W-:Y:S02]  /*6490*/  SEL R9, R8, R35, !P0 ;  /* 0x0000002308097207 */ /* 0x000fe40004000000 */
[----:B------:R-:W-:Y:S01]  /*64a0*/  @P2 SHF.R.U32.HI R11, RZ, R5, R34 ;  /* 0x00000005ff0b2219 */ /* 0x000fe20000011622 */
[C---:B------:R-:W-:Y:S01]  /*64b0*/  IMAD R10, R40.reuse, R3, RZ ;  /* 0x00000003280a7224 */ /* 0x040fe200078e02ff */
[----:B------:R-:W-:Y:S01]  /*64c0*/  SEL R3, R13, R36, !P4 ;  /* 0x000000240d037207 */ /* 0x000fe20006000000 */
[C---:B------:R-:W-:Y:S03]  /*64d0*/  IMAD.HI.U32 R14, R9.reuse, R4, RZ ;  /* 0x00000004090e7227 */ /* 0x040fe600078e00ff */
[----:B------:R-:W-:Y:S01]  /*64e0*/  ISETP.GE.AND P0, PT, R9, R10, PT ;  /* 0x0000000a0900720c */ /* 0x000fe20003f06270 */
[C---:B------:R-:W-:Y:S01]  /*64f0*/  IMAD R12, R40.reuse, R11, RZ ;  /* 0x0000000b280c7224 */ /* 0x040fe200078e02ff */
[-C--:B------:R-:W-:Y:S04]  /*6500*/  SHF.R.U32.HI R14, RZ, R5.reuse, R14 ;  /* 0x00000005ff0e7219 */ /* 0x080fe8000001160e */
[----:B------:R-:W-:Y:S02]  /*6510*/  ISETP.GE.OR P0, PT, R3, R12, P0 ;  /* 0x0000000c0300720c */ /* 0x000fe40000706670 */
[----:B------:R-:W-:Y:S05]  /*6520*/  SEL R15, R9, R14, !P2 ;  /* 0x0000000e090f7207 */ /* 0x000fea0005000000 */
[----:B------:R-:W-:Y:S04]  /*6530*/  IMAD.MOV R14, RZ, RZ, -R15 ;  /* 0x000000ffff0e7224 */ /* 0x000fe800078e0a0f */
[----:B------:R-:W-:Y:S02]  /*6540*/  IMAD R14, R40, R14, R9 ;  /* 0x0000000e280e7224 */ /* 0x000fe400078e0209 */
[C---:B------:R-:W-:Y:S05]  /*6550*/  @!P0 IMAD.HI.U32 R10, R3.reuse, R4, RZ ;  /* 0x00000004030a8227 */ /* 0x040fea00078e00ff */
[----:B------:R-:W-:Y:S04]  /*6560*/  @!P0 SHF.R.U32.HI R10, RZ, R5, R10 ;  /* 0x00000005ff0a8219 */ /* 0x000fe8000001160a */
[----:B------:R-:W-:Y:S01]  /*6570*/  @!P0 SEL R0, R3, R10, !P2 ;  /* 0x0000000a03008207 */ /* 0x000fe20005000000 */
[----:B------:R-:W-:Y:S03]  /*6580*/  IMAD.MOV R10, RZ, RZ, -R3 ;  /* 0x000000ffff0a7224 */ /* 0x000fe600078e0a03 */
[----:B------:R-:W-:Y:S01]  /*6590*/  @!P0 IADD3 R15, PT, PT, R15, -R0, RZ ;  /* 0x800000000f0f8210 */ /* 0x000fe20007ffe0ff */
[----:B------:R-:W-:Y:S01]  /*65a0*/  @!P0 IMAD R0, R11, R14, R0 ;  /* 0x0000000e0b008224 */ /* 0x000fe200078e0200 */
[----:B------:R-:W-:Y:S01]  /*65b0*/  IADD3 R11, PT, PT, -R9, RZ, RZ ;  /* 0x000000ff090b7210 */ /* 0x000fe20007ffe1ff */
[----:B------:R-:W-:Y:S02]  /*65c0*/  IMAD R13, R2, R10, R13 ;  /* 0x0000000a020d7224 */ /* 0x000fe400078e020d */
[----:B------:R-:W-:Y:S02]  /*65d0*/  @!P0 IMAD R9, R15, R40, R3 ;  /* 0x000000280f098224 */ /* 0x000fe400078e0203 */
[----:B------:R-:W-:Y:S02]  /*65e0*/  @!P0 IMAD.MOV.U32 R3, RZ, RZ, R0 ;  /* 0x000000ffff038224 */ /* 0x000fe400078e0000 */
[----:B------:R-:W-:Y:S02]  /*65f0*/  IMAD R8, R6, R11, R8 ;  /* 0x0000000b06087224 */ /* 0x000fe400078e0208 */
[----:B------:R-:W-:Y:S02]  /*6600*/  IMAD R13, R3, R2, R13 ;  /* 0x00000002030d7224 */ /* 0x000fe400078e020d */
[----:B------:R-:W-:Y:S02]  /*6610*/  IMAD R8, R9, R6, R8 ;  /* 0x0000000609087224 */ /* 0x000fe400078e0208 */
.L_x_136:
[----:B------:R-:W-:Y:S05]  /*6620*/  BRA.U UP1, `(.L_x_137) ;  /* 0x0000000101107547 */ /* 0x000fea000b800000 */
[----:B------:R-:W-:Y:S04]  /*6630*/  MOV R0, UR6 ;  /* 0x0000000600007c02 */ /* 0x000fe80008000f00 */
[----:B------:R-:W-:Y:S04]  /*6640*/  SHF.L.U32 R3, R0, 0x1f, RZ ;  /* 0x0000001f00037819 */ /* 0x000fe800000006ff */
[----:B------:R-:W2:Y:S02]  /*6650*/  SYNCS.PHASECHK.TRANS64.TRYWAIT P0, [UR7+0x368], R3 ;  /* 0x00036803ff0075a7 */ /* 0x000ea40008001107 */
[----:B--2---:R-:W-:Y:S05]  /*6660*/  @!P0 BRA `(.L_x_138) ;  /* 0x0000004c00748947 */ /* 0x004fea0003800000 */
.L_x_137:
[----:B------:R-:W-:Y:S02]  /*6670*/  R2UR UR26, R20 ;  /* 0x00000000141a72ca */ /* 0x000fe400000e0000 */
[----:B------:R-:W-:Y:S02]  /*6680*/  R2UR UR27, R21 ;  /* 0x00000000151b72ca */ /* 0x000fe400000e0000 */
[----:B------:R-:W-:Y:S02]  /*6690*/  ISETP.NE.U32.AND P2, PT, RZ, UR4, PT ;  /* 0x00000004ff007c0c */ /* 0x000fe4000bf45070 */
[----:B------:R-:W-:Y:S02]  /*66a0*/  SHF.L.U32 R12, R31, 0x1f, RZ ;  /* 0x0000001f1f0c7819 */ /* 0x000fe400000006ff */
[----:B------:R-:W-:Y:S05]  /*66b0*/  ISETP.NE.AND.EX P2, PT, RZ, UR5, PT, P2 ;  /* 0x00000005ff007c0c */ /* 0x000fea000bf45320 */
[----:B------:R-:W-:Y:S02]  /*66c0*/  USHF.L.U32 UR26, UR26, 0x7, URZ ;  /* 0x000000071a1a7899 */ /* 0x000fe400080006ff */
[----:B------:R-:W-:Y:S01]  /*66d0*/  USHF.L.U32 UR27, UR27, 0x6, URZ ;  /* 0x000000061b1b7899 */ /* 0x000fe200080006ff */
[----:B------:R-:W-:Y:S11]  /*66e0*/  BRA.U !UP4, `(.L_x_139) ;  /* 0x000000010c347547 */ /* 0x000ff6000b800000 */
[----:B------:R-:W-:Y:S01]  /*66f0*/  UPLOP3.LUT UP0, UPT, UPT, UPT, UP3, 0x80, 0x8 ;  /* 0x000000000008789c */ /* 0x000fe20003f0f030 */
[----:B--2---:R-:W-:Y:S02]  /*6700*/  HFMA2 R0, -RZ, RZ, 0, 5.9604644775390625e-08 ;  /* 0x00000001ff007431 */ /* 0x004fe400000001ff */
[----:B------:R-:W-:Y:S03]  /*6710*/  IMAD.MOV.U32 R91, RZ, RZ, 0x1 ;  /* 0x00000001ff5b7424 */ /* 0x000fe600078e00ff */
[----:B------:R-:W-:Y:S05]  /*6720*/  PLOP3.LUT P0, PT, PT, PT, UP0, 0x80, 0x8 ;  /* 0x000000000008781c */ /* 0x000fea0003f0f008 */
[----:B------:R-:W2:Y:S01]  /*6730*/  @UP0 LDCU.64 UR10, c[0x0][0x888] ;  /* 0x00011100ff0a07ac */ /* 0x000ea20008000a00 */
[----:B------:R-:W-:Y:S07]  /*6740*/  @UP0 UIMAD UR8, UR36, UR4, URZ ;  /* 0x00000004240802a4 */ /* 0x000fee000f8e02ff */
[----:B------:R-:W-:Y:S01]  /*6750*/  @!P0 PRMT R91, R0, 0x7610, R91 ;  /* 0x00007610005b8816 */ /* 0x000fe2000000005b */
[----:B--2---:R-:W-:Y:S03]  /*6760*/  @UP0 UIMAD.WIDE UR10, UR8, 0x4, UR10 ;  /* 0x00000004080a08a5 */ /* 0x004fe6000f8e020a */
[----:B------:R-:W2:Y:S03]  /*6770*/  @!UP0 LDCU UR8, c[0x0][0x880] ;  /* 0x00011000ff0887ac */ /* 0x000ea60008000800 */
[----:B------:R-:W-:Y:S01]  /*6780*/  IMAD.U32 R10, RZ, RZ, UR10 ;  /* 0x0000000aff0a7e24 */ /* 0x000fe2000f8e00ff */
[----:B------:R-:W-:Y:S05]  /*6790*/  MOV R11, UR11 ;  /* 0x0000000b000b7c02 */ /* 0x000fea0008000f00 */
[----:B-----5:R4:W5:Y:S02]  /*67a0*/  @P0 LDG.E R50, desc[UR46][R10.64] ;  /* 0x0000002e0a320981 */ /* 0x020964000c1e1900 */
[----:B--2-4-:R-:W-:Y:S07]  /*67b0*/  @!P0 IMAD.U32 R50, RZ, RZ, UR8 ;  /* 0x00000008ff328e24 */ /* 0x014fee000f8e00ff */
.L_x_139:
[----:B-----5:R-:W-:Y:S01]  /*67c0*/  @!P2 ISETP.EQ.AND P0, PT, R50, RZ, PT ;  /* 0x000000ff3200a20c */ /* 0x020fe20003f02270 */
[----:B------:R-:W-:Y:S01]  /*67d0*/  @!UPT UIADD3 URZ, UPT, UPT, URZ, URZ, URZ ;  /* 0x000000fffffff290 */ /* 0x000fe2000fffe0ff */
[----:B------:R-:W-:Y:S11]  /*67e0*/  @!P2 BRA `(.L_x_140) ;  /* 0x000000000014a947 */ /* 0x000ff60003800000 */
[----:B------:R-:W-:Y:S02]  /*67f0*/  LOP3.LUT P2, RZ, R91, 0xff, RZ, 0xc0, !PT ;  /* 0x000000ff5bff7812 */ /* 0x000fe4000784c0ff */
[----:B------:R-:W-:Y:S04]  /*6800*/  PLOP3.LUT P0, PT, PT, PT, UP0, 0x80, 0x8 ;  /* 0x000000000008781c */ /* 0x000fe80003f0f008 */
[----:B------:R-:W-:Y:S07]  /*6810*/  PLOP3.LUT P0, PT, P0, PT, PT, 0x8, 0x80 ;  /* 0x000000000080781c */ /* 0x000fee000070e170 */
[----:B------:R-:W-:Y:S11]  /*6820*/  @P2 ISETP.EQ.AND P0, PT, R50, RZ, PT ;  /* 0x000000ff3200220c */ /* 0x000ff60003f02270 */
[----:B------:R-:W-:Y:S02]  /*6830*/  @!UPT UIADD3 URZ, UPT, UPT, URZ, URZ, URZ ;  /* 0x000000fffffff290 */ /* 0x000fe4000fffe0ff */
.L_x_140:
[----:B------:R-:W4:Y:S01]  /*6840*/  SYNCS.PHASECHK.TRANS64.TRYWAIT P2, [UR7+0x350], R12 ;  /* 0x0003500cff0075a7 */ /* 0x000f220008041107 */
[----:B------:R-:W-:Y:S04]  /*6850*/  ELECT P4, URZ, PT ;  /* 0x0000000000ff782f */ /* 0x000fe80003880000 */
[----:B------:R-:W-:Y:S11]  /*6860*/  PLOP3.LUT P4, PT, P0, P4, PT, 0xf2, 0x2f ;  /* 0x00000000002f781c */ /* 0x000ff60000789e72 */
[----:B------:R-:W-:Y:S02]  /*6870*/  @!UPT UIADD3 URZ, UPT, UPT, URZ, URZ, URZ ;  /* 0x000000fffffff290 */ /* 0x000fe4000fffe0ff */
[----:B-1----:R-:W-:Y:S05]  /*6880*/  @!P4 IADD3 R21, P0, PT, R32, 0x580, RZ ;  /* 0x000005802015c810 */ /* 0x002fea0007f1e0ff */
[----:B------:R-:W-:Y:S01]  /*6890*/  @!P4 IMAD.X R20, RZ, RZ, R33, P0 ;  /* 0x000000ffff14c224 */ /* 0x000fe200000e0621 */
[----:B----4-:R-:W-:Y:S07]  /*68a0*/  @!P2 BRA `(.L_x_141) ;  /* 0x0000004800fca947 */ /* 0x010fee0003800000 */
.L_x_301:
[----:B------:R-:W4:Y:S01]  /*68b0*/  LDC.64 R14, c[0x0][0xb10] ;  /* 0x0002c400ff0e7b82 */ /* 0x000f220000000a00 */
[----:B------:R-:W-:Y:S01]  /*68c0*/  @!P4 R2UR UR9, R21 ;  /* 0x000000001509c2ca */ /* 0x000fe200000e0000 */
[----:B------:R-:W-:Y:S01]  /*68d0*/  VOTEU.ALL UP1, P4 ;  /* 0x0000000000ff7886 */ /* 0x000fe20002020000 */
[----:B------:R-:W-:Y:S01]  /*68e0*/  @!P4 R2UR UR8, R20 ;  /* 0x000000001408c2ca */ /* 0x000fe200000e0000 */
[----:B------:R-:W-:Y:S01]  /*68f0*/  VOTEU.ALL UP2, P4 ;  /* 0x0000000000ff7886 */ /* 0x000fe20002040000 */
[----:B------:R-:W-:Y:S03]  /*6900*/  UMOV UR16, 0x0 ;  /* 0x0000000000107882 */ /* 0x000fe60000000000 */
[----:B------:R-:W5:Y:S01]  /*6910*/  LDC.64 R10, c[0x0][0xb18] ;  /* 0x0002c600ff0a7b82 */ /* 0x000f620000000a00 */
[----:B------:R-:W-:Y:S01]  /*6920*/  @!UP1 UIADD3 UR24, UPT, UPT, UR7, 0x500, URZ ;  /* 0x0000050007189890 */ /* 0x000fe2000fffe0ff */
[----:B------:R-:W-:Y:S01]  /*6930*/  @P3 SHF.R.U32.HI R28, RZ, 0x10, R25 ;  /* 0x00000010ff1c3819 */ /* 0x000fe20000011619 */
[----:B------:R-:W-:Y:S01]  /*6940*/  UMOV UR17, 0x10000000 ;  /* 0x1000000000117882 */ /* 0x000fe20000000000 */
[----:B------:R-:W-:Y:S01]  /*6950*/  UMOV UR28, UR36 ;  /* 0x00000024001c7c82 */ /* 0x000fe20008000000 */
[----:B------:R-:W-:Y:S03]  /*6960*/  @!UP1 UIADD3 UR10, UPT, UPT, UR26, 0x40, URZ ;  /* 0x000000401a0a9890 */ /* 0x000fe6000fffe0ff */
[----:B--2---:R-:W2:Y:S01]  /*6970*/  @!P1 LDC R0, c[0x0][0xb20] ;  /* 0x0002c800ff009b82 */ /* 0x004ea20000000800 */
[----:B------:R-:W-:Y:S01]  /*6980*/  UMOV UR11, UR27 ;  /* 0x0000001b000b7c82 */ /* 0x000fe20008000000 */
[----:B------:R-:W-:Y:S01]  /*6990*/  IMAD.U32 R20, RZ, RZ, UR9 ;  /* 0x00000009ff147e24 */ /* 0x000fe2000f8e00ff */
[----:B------:R-:W-:Y:S05]  /*69a0*/  UMOV UR9, UR25 ;  /* 0x0000001900097c82 */ /* 0x000fea0008000000 */
[----:B-1----:R-:W1:Y:S01]  /*69b0*/  @!P1 LDC R3, c[0x0][0xb0c] ;  /* 0x0002c300ff039b82 */ /* 0x002e620000000800 */
[----:B------:R-:W-:Y:S01]  /*69c0*/  IMAD.U32 R21, RZ, RZ, UR8 ;  /* 0x00000008ff157e24 */ /* 0x000fe2000f8e00ff */
[----:B------:R-:W-:Y:S01]  /*69d0*/  @!UP1 UIADD3 UR8, UPT, UPT, UR7, 0xd00, URZ ;  /* 0x00000d0007089890 */ /* 0x000fe2000fffe0ff */
[----:B------:R-:W-:Y:S01]  /*69e0*/  @!P4 R2UR UR18, R20 ;  /* 0x000000001412c2ca */ /* 0x000fe200000e0000 */
[----:B------:R-:W-:Y:S01]  /*69f0*/  VOTEU.ALL UP1, P4 ;  /* 0x0000000000ff7886 */ /* 0x000fe20002020000 */
[----:B------:R-:W-:Y:S01]  /*6a00*/  @!P4 IMAD.MOV.U32 R20, RZ, RZ, 0x1000 ;  /* 0x00001000ff14c424 */ /* 0x000fe200078e00ff */
[----:B------:R-:W-:Y:S01]  /*6a10*/  @!P4 R2UR UR19, R21 ;  /* 0x000000001513c2ca */ /* 0x000fe200000e0000 */
[----:B------:R-:W-:Y:S01]  /*6a20*/  UMOV UR12, UR36 ;  /* 0x00000024000c7c82 */ /* 0x000fe20008000000 */
[----:B------:R-:W-:Y:S01]  /*6a30*/  UPRMT UR14, UR37, 0x654, UR25 ;  /* 0x00000654250e7896 */ /* 0x000fe20008000019 */
[----:B------:R-:W-:Y:S10]  /*6a40*/  VIADD R30, R30, 0x1 ;  /* 0x000000011e1e7836 */ /* 0x000ff40000000000 */
[----:B------:R1:W-:Y:S02]  /*6a50*/  @!UP2 UTMALDG.3D [UR24], [UR18], desc[UR16] ;  /* 0x000010181200a5b4 */ /* 0x0003e40008011000 */
[----:B-1----:R-:W-:Y:S01]  /*6a60*/  @!P1 ISETP.NE.AND P2, PT, R3, 0x1, PT ;  /* 0x000000010300980c */ /* 0x002fe20003f45270 */
[C---:B----4-:R-:W-:Y:S01]  /*6a70*/  @!P1 IMAD.HI.U32 R14, R13.reuse, R14, RZ ;  /* 0x0000000e0d0e9227 */ /* 0x050fe200078e00ff */
[----:B-----5:R-:W-:Y:S01]  /*6a80*/  @!P1 ISETP.NE.AND P0, PT, R10, 0x1, PT ;  /* 0x000000010a00980c */ /* 0x020fe20003f05270 */
[----:B------:R1:W-:Y:S01]  /*6a90*/  @!UP1 UTMALDG.3D [UR8], [UR18], desc[UR16] ;  /* 0x00001008120095b4 */ /* 0x0003e20008011000 */
[----:B------:R1:W-:Y:S01]  /*6aa0*/  @!P4 SYNCS.ARRIVE.TRANS64.RED.A0TR RZ, [UR7+0x340], R20 ;  /* 0x00034014ffffc9a7 */ /* 0x0003e20008300407 */
[C---:B------:R-:W-:Y:S01]  /*6ab0*/  @!P1 IMAD.HI.U32 R11, R8.reuse, R11, RZ ;  /* 0x0000000b080b9227 */ /* 0x040fe200078e00ff */
[----:B------:R-:W-:Y:S04]  /*6ac0*/  @!P1 SHF.R.U32.HI R14, RZ, R15, R14 ;  /* 0x0000000fff0e9219 */ /* 0x000fe8000001160e */
[----:B--2---:R-:W-:Y:S02]  /*6ad0*/  @!P1 SHF.R.U32.HI R9, RZ, R0, R11 ;  /* 0x00000000ff099219 */ /* 0x004fe4000001160b */
[----:B------:R-:W-:Y:S02]  /*6ae0*/  @!P1 SEL R14, R13, R14, !P2 ;  /* 0x0000000e0d0e9207 */ /* 0x000fe40005000000 */
[----:B------:R-:W-:Y:S05]  /*6af0*/  @!P1 SEL R9, R8, R9, !P0 ;  /* 0x0000000908099207 */ /* 0x000fea0004000000 */
[----:B------:R-:W-:Y:S01]  /*6b00*/  @!P1 IMAD.IADD R0, R9, 0x1, -R14 ;  /* 0x0000000109009824 */ /* 0x000fe200078e0a0e */
[----:B------:R-:W-:Y:S01]  /*6b10*/  SYNCS.ARRIVE.TRANS64.RED.A1T0 RZ, [UR14], RZ ;  /* 0x000000ffffff79a7 */ /* 0x000fe2000810040e */
[----:B------:R-:W-:Y:S02]  /*6b20*/  @!P1 IMAD.IADD R9, R14, 0x1, -R9 ;  /* 0x000000010e099824 */ /* 0x000fe400078e0a09 */
[----:B------:R-:W-:Y:S02]  /*6b30*/  @!P1 IMAD R13, R0, R3, R13 ;  /* 0x00000003000d9224 */ /* 0x000fe400078e020d */
[----:B------:R-:W-:Y:S01]  /*6b40*/  @!P1 IMAD R8, R9, R10, R8 ;  /* 0x0000000a09089224 */ /* 0x000fe200078e0208 */
[----:B------:R-:W2:Y:S02]  /*6b50*/  SYNCS.PHASECHK.TRANS64.TRYWAIT P5, [UR7+0x358], R12 ;  /* 0x0003580cff0075a7 */ /* 0x000ea400080a1107 */
[----:B-12---:R-:W-:Y:S05]  /*6b60*/  @!P5 BRA `(.L_x_142) ;  /* 0x000000480064d947 */ /* 0x006fea0003800000 */
.L_x_303:
[----:B-1----:R-:W-:Y:S01]  /*6b70*/  @!P4 IADD3 R3, P0, PT, R32, 0x580, RZ ;  /* 0x000005802003c810 */ /* 0x002fe20007f1e0ff */
[----:B------:R-:W-:Y:S01]  /*6b80*/  VOTEU.ALL UP1, P4 ;  /* 0x0000000000ff7886 */ /* 0x000fe20002020000 */
[----:B------:R-:W-:Y:S01]  /*6b90*/  VOTEU.ALL UP2, P4 ;  /* 0x0000000000ff7886 */ /* 0x000fe20002040000 */
[----:B------:R-:W-:Y:S01]  /*6ba0*/  UMOV UR14, 0x0 ;  /* 0x00000000000e7882 */ /* 0x000fe20000000000 */
[----:B------:R-:W-:Y:S01]  /*6bb0*/  @!P4 R2UR UR9, R3 ;  /* 0x000000000309c2ca */ /* 0x000fe200000e0000 */
[----:B------:R-:W-:Y:S01]  /*6bc0*/  @!P4 IMAD.X R0, RZ, RZ, R33, P0 ;  /* 0x000000ffff00c224 */ /* 0x000fe200000e0621 */
[----:B------:R-:W-:Y:S01]  /*6bd0*/  @!UP1 UIADD3 UR17, UPT, UPT, UR7, 0x348, URZ ;  /* 0x0000034807119890 */ /* 0x000fe2000fffe0ff */
[----:B------:R-:W-:Y:S01]  /*6be0*/  ISETP.NE.AND P0, PT, R30, 0x2, PT ;  /* 0x000000021e00780c */ /* 0x000fe20003f05270 */
[----:B------:R-:W-:Y:S01]  /*6bf0*/  @!UP1 UIADD3 UR18, UPT, UPT, UR26, 0x20, URZ ;  /* 0x000000201a129890 */ /* 0x000fe2000fffe0ff */
[----:B------:R-:W-:Y:S01]  /*6c00*/  LOP3.LUT R31, R31, 0x1, RZ, 0x3c, !PT ;  /* 0x000000011f1f7812 */ /* 0x000fe200078e3cff */
[----:B------:R-:W-:Y:S01]  /*6c10*/  @!UP1 UIADD3 UR16, UPT, UPT, UR7, 0x1500, URZ ;  /* 0x0000150007109890 */ /* 0x000fe2000fffe0ff */
[----:B------:R-:W-:Y:S01]  /*6c20*/  @!P4 R2UR UR8, R0 ;  /* 0x000000000008c2ca */ /* 0x000fe200000e0000 */
[----:B------:R-:W-:Y:S01]  /*6c30*/  UMOV UR15, 0x10000000 ;  /* 0x10000000000f7882 */ /* 0x000fe20000000000 */
[----:B------:R-:W-:Y:S01]  /*6c40*/  UMOV UR19, UR27 ;  /* 0x0000001b00137c82 */ /* 0x000fe20008000000 */
[----:B------:R-:W-:Y:S01]  /*6c50*/  UMOV UR20, UR36 ;  /* 0x0000002400147c82 */ /* 0x000fe20008000000 */
[----:B------:R-:W-:Y:S01]  /*6c60*/  @!UP1 UIADD3 UR10, UPT, UPT, UR26, 0x60, URZ ;  /* 0x000000601a0a9890 */ /* 0x000fe2000fffe0ff */
[----:B------:R-:W-:Y:S01]  /*6c70*/  SEL R0, RZ, 0x1, P0 ;  /* 0x00000001ff007807 */ /* 0x000fe20000000000 */
[----:B------:R-:W-:Y:S01]  /*6c80*/  IMAD.U32 R10, RZ, RZ, UR9 ;  /* 0x00000009ff0a7e24 */ /* 0x000fe2000f8e00ff */
[----:B------:R-:W-:Y:S01]  /*6c90*/  UMOV UR11, UR27 ;  /* 0x0000001b000b7c82 */ /* 0x000fe20008000000 */
[----:B------:R-:W-:Y:S01]  /*6ca0*/  UMOV UR12, UR36 ;  /* 0x00000024000c7c82 */ /* 0x000fe20008000000 */
[----:B------:R-:W-:Y:S01]  /*6cb0*/  UMOV UR9, UR17 ;  /* 0x0000001100097c82 */ /* 0x000fe20008000000 */
[----:B------:R-:W-:Y:S01]  /*6cc0*/  @P3 R2UR UR36, R28 ;  /* 0x000000001c2432ca */ /* 0x000fe200000e0000 */
[----:B------:R-:W-:Y:S01]  /*6cd0*/  IMAD.IADD R20, R8, 0x1, R83 ;  /* 0x0000000108147824 */ /* 0x000fe200078e0253 */
[----:B------:R-:W-:Y:S01]  /*6ce0*/  @!P4 R2UR UR22, R10 ;  /* 0x000000000a16c2ca */ /* 0x000fe200000e0000 */
[----:B------:R-:W-:Y:S01]  /*6cf0*/  IMAD.U32 R11, RZ, RZ, UR8 ;  /* 0x00000008ff0b7e24 */ /* 0x000fe2000f8e00ff */
[----:B------:R-:W-:Y:S01]  /*6d00*/  @!UP1 UIADD3 UR8, UPT, UPT, UR7, 0x1d00, URZ ;  /* 0x00001d0007089890 */ /* 0x000fe2000fffe0ff */
[----:B------:R-:W-:Y:S01]  /*6d10*/  LOP3.LUT R29, R29, R0, RZ, 0x3c, !PT ;  /* 0x000000001d1d7212 */ /* 0x000fe200078e3cff */
[----:B------:R-:W-:Y:S01]  /*6d20*/  VOTEU.ALL UP1, P4 ;  /* 0x0000000000ff7886 */ /* 0x000fe20002020000 */
[----:B------:R-:W-:Y:S01]  /*6d30*/  IMAD.IADD R21, R13, 0x1, R90 ;  /* 0x000000010d157824 */ /* 0x000fe200078e025a */
[----:B------:R-:W-:Y:S02]  /*6d40*/  @!P4 R2UR UR23, R11 ;  /* 0x000000000b17c2ca */ /* 0x000fe400000e0000 */
[----:B------:R-:W-:Y:S11]  /*6d50*/  SEL R30, R30, RZ, P0 ;  /* 0x000000ff1e1e7207 */ /* 0x000ff60000000000 */
[----:B------:R2:W-:Y:S01]  /*6d60*/  @!UP2 UTMALDG.3D [UR16], [UR22], desc[UR14] ;  /* 0x00000e101600a5b4 */ /* 0x0005e20008011000 */
[----:B------:R2:W-:Y:S01]  /*6d70*/  @!UP1 UTMALDG.3D [UR8], [UR22], desc[UR14] ;  /* 0x00000e08160095b4 */ /* 0x0005e20008011000 */
[----:B------:R2:W-:Y:S01]  /*6d80*/  @!P4 SYNCS.ARRIVE.TRANS64.RED.A0TR RZ, [UR7+0x348], R23 ;  /* 0x00034817ffffc9a7 */ /* 0x0005e20008300407 */
[----:B------:R-:W-:Y:S01]  /*6d90*/  UPLOP3.LUT UP1, UPT, UPT, UPT, UPT, 0x80, 0x8 ;  /* 0x000000000008789c */ /* 0x000fe20003f2f070 */
[----:B------:R-:W-:Y:S01]  /*6da0*/  SYNCS.ARRIVE.TRANS64.RED.A1T0 RZ, [UR13], RZ ;  /* 0x000000ffffff79a7 */ /* 0x000fe2000810040d */
[----:B------:R-:W-:Y:S09]  /*6db0*/  @P3 BRA `(.L_x_143) ;  /* 0xfffffff400203947 */ /* 0x000ff2000383ffff */
[----:B------:R-:W-:-:S04]  /*6dc0*/  SHF.L.U32 R3, R31, 0x1f, RZ ;  /* 0x0000001f1f037819 */ /* 0x000fc800000006ff */
[----:B------:R-:W1:Y:S02]  /*6dd0*/  SYNCS.PHASECHK.TRANS64.TRYWAIT P0, [UR7+0x350], R3 ;  /* 0x00035003ff0075a7 */ /* 0x000e640008001107 */
[----:B-1----:R-:W-:Y:S05]  /*6de0*/  @!P0 BRA `(.L_x_144) ;  /* 0x0000004400dc8947 */ /* 0x002fea0003800000 */
.L_x_305:
[----:B-1----:R-:W-:-:S07]  /*6df0*/  MOV R0, UR7 ;  /* 0x0000000700007c02 */ /* 0x002fce0008000f00 */
.L_x_145:
[----:B-1----:R-:W-:-:S04]  /*6e00*/  SHF.L.U32 R3, R31, 0x1f, RZ ;  /* 0x0000001f1f037819 */ /* 0x002fc800000006ff */
[----:B------:R1:W4:Y:S03]  /*6e10*/  SYNCS.PHASECHK.TRANS64.TRYWAIT P0, [R0+URZ+0x358], R3 ;  /* 0x00035803000075a7 */ /* 0x00032600080011ff */
[----:B----4-:R-:W-:Y:S05]  /*6e20*/  @!P0 NANOSLEEP.SYNCS 0x989680 ;  /* 0x009896800000895d */ /* 0x010fea0003900000 */
[----:B------:R-:W4:Y:S02]  /*6e30*/  @!P0 SYNCS.PHASECHK.TRANS64 P0, [R0+URZ+0x358], R3 ;  /* 0x00035803000085a7 */ /* 0x000f2400080010ff */
[----:B--2-4-:R-:W-:Y:S05]  /*6e40*/  @P0 EXIT ;  /* 0x000000000000094d */ /* 0x014fea0003800000 */
[----:B------:R-:W-:Y:S05]  /*6e50*/  BRA `(.L_x_145) ;  /* 0xfffffffc00e87947 */ /* 0x000fea000383ffff */
.L_x_134:
[----:B------:R-:W-:-:S06]  /*6e60*/  UISETP.GE.AND UP1, UPT, UR10, 0x4, UPT ;  /* 0x000000040a00788c */ /* 0x000fcc000bf26270 */
[----:B------:R-:W-:-:S13]  /*6e70*/  PLOP3.LUT P0, PT, PT, PT, UP1, 0x80, 0x8 ;  /* 0x000000000008781c */ /* 0x000fda0003f0f018 */
[----:B------:R-:W-:Y:S05]  /*6e80*/  @!P0 EXIT ;  /* 0x000000000000894d */ /* 0x000fea0003800000 */
[----:B------:R-:W-:Y:S01]  /*6e90*/  BAR.SYNC.DEFER_BLOCKING 0x6, 0xa0 ;  /* 0x0182800000007b1d */ /* 0x000fe20000010000 */
[C---:B------:R-:W-:Y:S01]  /*6ea0*/  IMAD.SHL.U32 R96, R108.reuse, 0x20, RZ ;  /* 0x000000206c607824 */ /* 0x040fe200078e00ff */
[----:B------:R-:W-:Y:S01]  /*6eb0*/  CS2R R104, SRZ ;  /* 0x0000000000687805 */ /* 0x000fe2000001ff00 */
[C---:B------:R-:W-:Y:S02]  /*6ec0*/  IMAD.SHL.U32 R4, R97.reuse, 0x200000, RZ ;  /* 0x0020000061047824 */ /* 0x040fe400078e00ff */
[C---:B------:R-:W-:Y:S01]  /*6ed0*/  IMAD.SHL.U32 R2, R108.reuse, 0x4, RZ ;  /* 0x000000046c027824 */ /* 0x040fe200078e00ff */
[----:B------:R-:W-:Y:S02]  /*6ee0*/  UMOV UR49, 0x400 ;  /* 0x0000040000317882 */ /* 0x000fe40000000000 */
[----:B------:R-:W1:Y:S01]  /*6ef0*/  LDC R93, c[0x0][0x370] ;  /* 0x0000dc00ff5d7b82 */ /* 0x000e620000000800 */
[----:B------:R-:W-:Y:S01]  /*6f00*/  ULEA UR49, UR37, UR49, 0x18 ;  /* 0x0000003125317291 */ /* 0x000fe2000f8ec0ff */
[----:B------:R-:W-:Y:S01]  /*6f10*/  IMAD.U32 R47, R108, 0x10000, RZ ;  /* 0x000100006c2f7824 */ /* 0x000fe200078e00ff */
[C---:B------:R-:W-:Y:S01]  /*6f20*/  LOP3.LUT R3, R96.reuse, 0x80, RZ, 0xc0, !PT ;  /* 0x0000008060037812 */ /* 0x040fe200078ec0ff */
[----:B------:R-:W-:Y:S01]  /*6f30*/  IMAD.SHL.U32 R6, R97, 0x400, RZ ;  /* 0x0000040061067824 */ /* 0x000fe200078e00ff */
[----:B------:R-:W-:Y:S01]  /*6f40*/  LOP3.LUT R95, R96, 0xb60, RZ, 0xc0, !PT ;  /* 0x00000b60605f7812 */ /* 0x000fe200078ec0ff */
[----:B------:R-:W-:Y:S01]  /*6f50*/  UIADD3 UR4, UPT, UPT, UR49, 0x2500, URZ ;  /* 0x0000250031047890 */ /* 0x000fe2000fffe0ff */
[----:B------:R-:W-:Y:S01]  /*6f60*/  LOP3.LUT R4, R4, 0x200000, RZ, 0xc0, !PT ;  /* 0x0020000004047812 */ /* 0x000fe200078ec0ff */
[----:B------:R-:W2:Y:S01]  /*6f70*/  LDC R42, c[0x0][0xb0c] ;  /* 0x0002c300ff2a7b82 */ /* 0x000ea20000000800 */
[----:B------:R-:W-:Y:S01]  /*6f80*/  LOP3.LUT R2, R3, 0x10, R2, 0xf8, !PT ;  /* 0x0000001003027812 */ /* 0x000fe200078ef802 */
[----:B------:R-:W-:Y:S01]  /*6f90*/  IMAD.MOV.U32 R44, RZ, RZ, RZ ;  /* 0x000000ffff2c7224 */ /* 0x000fe200078e00ff */
[----:B------:R-:W-:Y:S01]  /*6fa0*/  LOP3.LUT R95, R95, 0x400, R6, 0xf8, !PT ;  /* 0x000004005f5f7812 */ /* 0x000fe200078ef806 */
[----:B------:R-:W-:Y:S01]  /*6fb0*/  IMAD.MOV.U32 R106, RZ, RZ, RZ ;  /* 0x000000ffff6a7224 */ /* 0x000fe200078e00ff */
[----:B------:R-:W-:Y:S01]  /*6fc0*/  LOP3.LUT R47, R4, 0x400000, R47, 0xf8, !PT ;  /* 0x00400000042f7812 */ /* 0x000fe200078ef82f */
[----:B------:R-:W-:Y:S01]  /*6fd0*/  IMAD.MOV.U32 R111, RZ, RZ, RZ ;  /* 0x000000ffff6f7224 */ /* 0x000fe200078e00ff */
[----:B------:R-:W-:Y:S01]  /*6fe0*/  LOP3.LUT P0, RZ, R96, 0x80, RZ, 0xc0, !PT ;  /* 0x0000008060ff7812 */ /* 0x000fe2000780c0ff */
[----:B------:R-:W3:Y:S01]  /*6ff0*/  LDC R92, c[0x0][0xb20] ;  /* 0x0002c800ff5c7b82 */ /* 0x000ee20000000800 */
[----:B------:R-:W4:Y:S01]  /*7000*/  LDS R0, [UR49+0x420] ;  /* 0x00042031ff007984 */ /* 0x000f220008000800 */
[----:B------:R-:W-:Y:S01]  /*7010*/  LOP3.LUT R95, R95, R2, RZ, 0xfc, !PT ;  /* 0x000000025f5f7212 */ /* 0x000fe200078efcff */
[----:B------:R-:W-:Y:S01]  /*7020*/  IMAD.MOV.U32 R99, RZ, RZ, RZ ;  /* 0x000000ffff637224 */ /* 0x000fe200078e00ff */
[----:B------:R-:W-:Y:S01]  /*7030*/  P2R R2, PR, RZ, 0x1 ;  /* 0x00000001ff027803 */ /* 0x000fe20000000000 */
[----:B------:R-:W-:Y:S01]  /*7040*/  IMAD.U32 R107, RZ, RZ, UR4 ;  /* 0x00000004ff6b7e24 */ /* 0x000fe2000f8e00ff */
[----:B------:R-:W-:Y:S01]  /*7050*/  LOP3.LUT R108, R108, 0x60, RZ, 0xc0, !PT ;  /* 0x000000606c6c7812 */ /* 0x000fe200078ec0ff */
[----:B------:R-:W1:Y:S01]  /*7060*/  LDCU.64 UR52, c[0x0][0x348] ;  /* 0x00006900ff3477ac */ /* 0x000e620008000a00 */
[----:B------:R-:W1:Y:S01]  /*7070*/  LDC R41, c[0x0][0xb30] ;  /* 0x0002cc00ff297b82 */ /* 0x000e620000000800 */
[----:B------:R-:W1:Y:S01]  /*7080*/  LDCU.64 UR38, c[0x0][0x888] ;  /* 0x00011100ff2677ac */ /* 0x000e620008000a00 */
[----:B------:R-:W1:Y:S06]  /*7090*/  LDCU.64 UR44, c[0x0][0x890] ;  /* 0x00011200ff2c77ac */ /* 0x000e6c0008000a00 */
[----:B------:R-:W1:Y:S01]  /*70a0*/  LDC.64 R88, c[0x0][0xb10] ;  /* 0x0002c400ff587b82 */ /* 0x000e620000000a00 */
[----:B------:R-:W-:-:S07]  /*70b0*/  UIADD3 UR48, UPT, UPT, UR49, 0x500, URZ ;  /* 0x0000050031307890 */ /* 0x000fce000fffe0ff */
[----:B------:R-:W1:Y:S08]  /*70c0*/  LDC.64 R38, c[0x0][0xb18] ;  /* 0x0002c600ff267b82 */ /* 0x000e700000000a00 */
[----:B------:R-:W1:Y:S08]  /*70d0*/  LDC.64 R36, c[0x0][0xb28] ;  /* 0x0002ca00ff247b82 */ /* 0x000e700000000a00 */
[----:B------:R-:W1:Y:S01]  /*70e0*/  LDC.64 R86, c[0x0][0x8b0] ;  /* 0x00022c00ff567b82 */ /* 0x000e620000000a00 */
[----:B----4-:R-:W-:-:S07]  /*70f0*/  IMAD.IADD R47, R0, 0x1, R47 ;  /* 0x00000001002f7824 */ /* 0x010fce00078e022f */
[----:B------:R-:W4:Y:S08]  /*7100*/  LDC.64 R84, c[0x0][0x8a8] ;  /* 0x00022a00ff547b82 */ /* 0x000f300000000a00 */
[----:B--23--:R-:W1:Y:S02]  /*7110*/  LDC R94, c[0x0][0x374] ;  /* 0x0000dd00ff5e7b82 */ /* 0x00ce640000000800 */
.L_x_171:
[----:B------:R-:W-:Y:S02]  /*7120*/  LEA R0, R111, UR49, 0x3 ;  /* 0x000000316f007c11 */ /* 0x000fe4000f8e18ff */
[----:B------:R-:W-:Y:S02]  /*7130*/  SHF.L.U32 R3, R105, 0x1f, RZ ;  /* 0x0000001f69037819 */ /* 0x000fe400000006ff */
[----:B------:R-:W-:Y:S02]  /*7140*/  LEA R16, R111, UR49, 0x4 ;  /* 0x000000316f107c11 */ /* 0x000fe4000f8e20ff */
[----:B------:R-:W2:Y:S02]  /*7150*/  SYNCS.PHASECHK.TRANS64.TRYWAIT P0, [R0+URZ+0x370], R3 ;  /* 0x00037003000075a7 */ /* 0x000ea400080011ff */
[----:B-12---:R-:W-:Y:S05]  /*7160*/  @!P0 BRA `(.L_x_146) ;  /* 0x0000004400148947 */ /* 0x006fea0003800000 */
.L_x_306:
[----:B------:R-:W3:Y:S01]  /*7170*/  LDC.64 R12, c[0x0][0xb10] ;  /* 0x0002c400ff0c7b82 */ /* 0x000ee20000000a00 */
[----:B------:R-:W4:Y:S01]  /*7180*/  LDS.128 R16, [R16+0x400] ;  /* 0x0004000010107984 */ /* 0x000f220000000c00 */
[----:B-1----:R-:W-:Y:S01]  /*7190*/  ISETP.NE.AND P1, PT, R41, 0x1, PT ;  /* 0x000000012900780c */ /* 0x002fe20003f25270 */
[----:B--2---:R-:W-:Y:S01]  /*71a0*/  VIADD R0, R0, 0x380 ;  /* 0x0000038000007836 */ /* 0x004fe20000000000 */
[----:B------:R-:W-:Y:S04]  /*71b0*/  ISETP.GE.AND P0, PT, R40, 0x1, PT ;  /* 0x000000012800780c */ /* 0x000fe80003f06270 */
[----:B------:R-:W1:Y:S01]  /*71c0*/  LDC.64 R10, c[0x0][0xb18] ;  /* 0x0002c600ff0a7b82 */ /* 0x000e620000000a00 */
[----:B------:R-:W-:Y:S01]  /*71d0*/  PRMT R0, RZ, 0x654, R0 ;  /* 0x00000654ff007816 */ /* 0x000fe20000000000 */
[----:B------:R-:W-:Y:S01]  /*71e0*/  @!PT LDS RZ, [RZ] ;  /* 0x00000000fffff984 */ /* 0x000fe20000000800 */
[----:B------:R-:W-:Y:S01]  /*71f0*/  @!PT LDS RZ, [RZ] ;  /* 0x00000000fffff984 */ /* 0x000fe20000000800 */
[----:B------:R-:W-:Y:S01]  /*7200*/  @!PT LDS RZ, [RZ] ;  /* 0x00000000fffff984 */ /* 0x000fe20000000800 */
[----:B------:R-:W-:Y:S01]  /*7210*/  @!PT LDS RZ, [RZ] ;  /* 0x00000000fffff984 */ /* 0x000fe20000000800 */
[----:B------:R2:W-:Y:S06]  /*7220*/  MEMBAR.ALL.CTA ;  /* 0x0000000000007992 */ /* 0x0005ec0000008000 */
[----:B--2---:R-:W2:Y:S01]  /*7230*/  FENCE.VIEW.ASYNC.S ;  /* 0x00000000000073c6 */ /* 0x004ea20000000000 */
[----:B------:R-:W1:Y:S08]  /*7240*/  @!P1 LDC R14, c[0x0][0xb20] ;  /* 0x0002c800ff0e9b82 */ /* 0x000e700000000800 */
[----:B------:R-:W1:Y:S01]  /*7250*/  @!P1 LDC R9, c[0x0][0xb0c] ;  /* 0x0002c300ff099b82 */ /* 0x000e620000000800 */
[----:B--2---:R2:W-:Y:S01]  /*7260*/  SYNCS.ARRIVE.TRANS64.RED.A1T0 RZ, [R0+URZ], RZ ;  /* 0x000000ff00ff79a7 */ /* 0x0045e200081004ff */
[----:B----4-:R-:W-:Y:S04]  /*7270*/  LOP3.LUT P4, RZ, R18, 0x1, RZ, 0xc0, !PT ;  /* 0x0000000112ff7812 */ /* 0x010fe8000788c0ff */
[----:B------:R-:W-:Y:S09]  /*7280*/  P2R R109, PR, RZ, 0x10 ;  /* 0x00000010ff6d7803 */ /* 0x000ff20000000000 */
[----:B------:R-:W-:Y:S02]  /*7290*/  @P4 MOV R45, R16 ;  /* 0x00000010002d4202 */ /* 0x000fe40000000f00 */
[----:B------:R-:W-:Y:S01]  /*72a0*/  @P4 LOP3.LUT R43, R17, 0xffff, RZ, 0xc0, !PT ;  /* 0x0000ffff112b4812 */ /* 0x000fe200078ec0ff */
[----:B--23--:R-:W-:Y:S06]  /*72b0*/  @!P0 BRA `(.L_x_147) ;  /* 0x0000000000a48947 */ /* 0x00cfec0003800000 */
[----:B------:R-:W-:Y:S01]  /*72c0*/  IMAD.HI.U32 R23, R94, R39, RZ ;  /* 0x000000275e177227 */ /* 0x000fe200078e00ff */
[----:B------:R-:W-:Y:S02]  /*72d0*/  ISETP.NE.AND P0, PT, R38, 0x1, PT ;  /* 0x000000012600780c */ /* 0x000fe40003f05270 */
[----:B------:R-:W-:Y:S01]  /*72e0*/  ISETP.NE.AND P2, PT, R40, 0x1, PT ;  /* 0x000000012800780c */ /* 0x000fe20003f45270 */
[----:B------:R-:W-:Y:S01]  /*72f0*/  IMAD.HI.U32 R22, R93, R88, RZ ;  /* 0x000000585d167227 */ /* 0x000fe200078e00ff */
[----:B------:R-:W-:Y:S02]  /*7300*/  SHF.R.U32.HI R23, RZ, R92, R23 ;  /* 0x0000005cff177219 */ /* 0x000fe40000011617 */
[----:B------:R-:W-:Y:S01]  /*7310*/  ISETP.NE.AND P3, PT, R42, 0x1, PT ;  /* 0x000000012a00780c */ /* 0x000fe20003f65270 */
[----:B------:R-:W-:Y:S01]  /*7320*/  IMAD.HI.U32 R26, R45, R88, RZ ;  /* 0x000000582d1a7227 */ /* 0x000fe200078e00ff */
[----:B------:R-:W-:Y:S02]  /*7330*/  SHF.R.U32.HI R22, RZ, R89, R22 ;  /* 0x00000059ff167219 */ /* 0x000fe40000011616 */
[----:B------:R-:W-:Y:S01]  /*7340*/  SEL R3, R94, R23, !P0 ;  /* 0x000000175e037207 */ /* 0x000fe20004000000 */
[----:B------:R-:W-:Y:S01]  /*7350*/  IMAD.HI.U32 R23, R43, R39, RZ ;  /* 0x000000272b177227 */ /* 0x000fe200078e00ff */
[----:B------:R-:W-:Y:S02]  /*7360*/  SEL R7, R93, R22, !P3 ;  /* 0x000000165d077207 */ /* 0x000fe40005800000 */
[----:B------:R-:W-:Y:S01]  /*7370*/  SHF.R.U32.HI R26, RZ, R89, R26 ;  /* 0x00000059ff1a7219 */ /* 0x000fe2000001161a */
[-C--:B------:R-:W-:Y:S04]  /*7380*/  IMAD.HI.U32 R22, R3, R36.reuse, RZ ;  /* 0x0000002403167227 */ /* 0x080fe800078e00ff */
[----:B------:R-:W-:Y:S01]  /*7390*/  IMAD.HI.U32 R24, R7, R36, RZ ;  /* 0x0000002407187227 */ /* 0x000fe200078e00ff */
[-C--:B------:R-:W-:Y:S02]  /*73a0*/  @P2 SHF.R.U32.HI R3, RZ, R37.reuse, R22 ;  /* 0x00000025ff032219 */ /* 0x080fe40000011616 */
[----:B------:R-:W-:Y:S02]  /*73b0*/  SHF.R.U32.HI R22, RZ, R92, R23 ;  /* 0x0000005cff167219 */ /* 0x000fe40000011617 */
[----:B------:R-:W-:Y:S01]  /*73c0*/  @P2 SHF.R.U32.HI R7, RZ, R37, R24 ;  /* 0x00000025ff072219 */ /* 0x000fe20000011618 */
[C---:B------:R-:W-:Y:S01]  /*73d0*/  IMAD R2, R40.reuse, R3, RZ ;  /* 0x0000000328027224 */ /* 0x040fe200078e02ff */
[----:B------:R-:W-:Y:S02]  /*73e0*/  SEL R5, R43, R22, !P0 ;  /* 0x000000162b057207 */ /* 0x000fe40004000000 */
[----:B------:R-:W-:Y:S01]  /*73f0*/  SEL R3, R45, R26, !P3 ;  /* 0x0000001a2d037207 */ /* 0x000fe20005800000 */
[----:B------:R-:W-:Y:S01]  /*7400*/  IMAD R4, R40, R7, RZ ;  /* 0x0000000728047224 */ /* 0x000fe200078e02ff */
[C---:B------:R-:W-:Y:S01]  /*7410*/  ISETP.GE.AND P0, PT, R5.reuse, R2, PT ;  /* 0x000000020500720c */ /* 0x040fe20003f06270 */
[----:B------:R-:W-:Y:S03]  /*7420*/  IMAD.HI.U32 R6, R5, R36, RZ ;  /* 0x0000002405067227 */ /* 0x000fe600078e00ff */
[----:B------:R-:W-:Y:S01]  /*7430*/  ISETP.GE.OR P0, PT, R3, R4, P0 ;  /* 0x000000040300720c */ /* 0x000fe20000706670 */
[----:B------:R-:W-:Y:S01]  /*7440*/  IMAD.MOV R4, RZ, RZ, -R3 ;  /* 0x000000ffff047224 */ /* 0x000fe200078e0a03 */
[-C--:B------:R-:W-:Y:S03]  /*7450*/  SHF.R.U32.HI R6, RZ, R37.reuse, R6 ;  /* 0x00000025ff067219 */ /* 0x080fe60000011606 */
[----:B------:R-:W-:Y:S01]  /*7460*/  IMAD R45, R42, R4, R45 ;  /* 0x000000042a2d7224 */ /* 0x000fe200078e022d */
[----:B------:R-:W-:Y:S05]  /*7470*/  SEL R15, R5, R6, !P2 ;  /* 0x00000006050f7207 */ /* 0x000fea0005000000 */
[----:B------:R-:W-:Y:S02]  /*7480*/  IMAD.MOV R6, RZ, RZ, -R15 ;  /* 0x000000ffff067224 */ /* 0x000fe400078e0a0f */
[C---:B------:R-:W-:Y:S04]  /*7490*/  @!P0 IMAD.HI.U32 R2, R3.reuse, R36, RZ ;  /* 0x0000002403028227 */ /* 0x040fe800078e00ff */
[----:B------:R-:W-:Y:S01]  /*74a0*/  IMAD R6, R40, R6, R5 ;  /* 0x0000000628067224 */ /* 0x000fe200078e0205 */
[----:B------:R-:W-:Y:S04]  /*74b0*/  @!P0 SHF.R.U32.HI R2, RZ, R37, R2 ;  /* 0x00000025ff028219 */ /* 0x000fe80000011602 */
[----:B------:R-:W-:Y:S02]  /*74c0*/  @!P0 SEL R0, R3, R2, !P2 ;  /* 0x0000000203008207 */ /* 0x000fe40005000000 */
[----:B------:R-:W-:Y:S02]  /*74d0*/  IADD3 R2, PT, PT, -R5, RZ, RZ ;  /* 0x000000ff05027210 */ /* 0x000fe40007ffe1ff */
[----:B------:R-:W-:Y:S01]  /*74e0*/  @!P0 IADD3 R8, PT, PT, R15, -R0, RZ ;  /* 0x800000000f088210 */ /* 0x000fe20007ffe0ff */
[----:B------:R-:W-:Y:S02]  /*74f0*/  @!P0 IMAD R0, R7, R6, R0 ;  /* 0x0000000607008224 */ /* 0x000fe400078e0200 */
[----:B------:R-:W-:Y:S02]  /*7500*/  IMAD R43, R38, R2, R43 ;  /* 0x00000002262b7224 */ /* 0x000fe400078e022b */
[----:B------:R-:W-:Y:S02]  /*7510*/  @!P0 IMAD R5, R8, R40, R3 ;  /* 0x0000002808058224 */ /* 0x000fe400078e0203 */
[----:B------:R-:W-:Y:S04]  /*7520*/  @!P0 IMAD.MOV.U32 R3, RZ, RZ, R0 ;  /* 0x000000ffff038224 */ /* 0x000fe800078e0000 */
[----:B------:R-:W-:Y:S02]  /*7530*/  IMAD R45, R3, R42, R45 ;  /* 0x0000002a032d7224 */ /* 0x000fe400078e022d */
[----:B------:R-:W-:Y:S07]  /*7540*/  IMAD R43, R5, R38, R43 ;  /* 0x00000026052b7224 */ /* 0x000fee00078e022b */
.L_x_147:
[----:B-1----:R-:W-:Y:S01]  /*7550*/  @!P1 ISETP.NE.AND P0, PT, R10, 0x1, PT ;  /* 0x000000010a00980c */ /* 0x002fe20003f05270 */
[----:B------:R-:W-:Y:S01]  /*7560*/  @!P1 IMAD.HI.U32 R0, R45, R12, RZ ;  /* 0x0000000c2d009227 */ /* 0x000fe200078e00ff */
[----:B------:R-:W-:Y:S01]  /*7570*/  @!P1 ISETP.NE.AND P2, PT, R9, 0x1, PT ;  /* 0x000000010900980c */ /* 0x000fe20003f45270 */
[----:B------:R-:W-:Y:S01]  /*7580*/  ULOP3.LUT UP0, URZ, UR48, 0x90, URZ, 0xc0, !UPT ;  /* 0x0000009030ff7892 */ /* 0x000fe2000f80c0ff */
[----:B------:R-:W-:Y:S01]  /*7590*/  R2UR UR42, R21 ;  /* 0x00000000152a72ca */ /* 0x000fe200000e0000 */
[----:B------:R-:W-:Y:S01]  /*75a0*/  @!P1 IMAD.HI.U32 R3, R43, R11, RZ ;  /* 0x0000000b2b039227 */ /* 0x000fe200078e00ff */
[----:B------:R-:W-:Y:S02]  /*75b0*/  @!P1 SHF.R.U32.HI R0, RZ, R13, R0 ;  /* 0x0000000dff009219 */ /* 0x000fe40000011600 */
[----:B------:R-:W-:Y:S01]  /*75c0*/  R2UR UR41, R20 ;  /* 0x00000000142972ca */ /* 0x000fe200000e0000 */
[----:B------:R-:W-:Y:S01]  /*75d0*/  VIADD R111, R111, 0x1 ;  /* 0x000000016f6f7836 */ /* 0x000fe20000000000 */
[----:B------:R-:W-:Y:S02]  /*75e0*/  @!P1 SHF.R.U32.HI R2, RZ, R14, R3 ;  /* 0x0000000eff029219 */ /* 0x000fe40000011603 */
[----:B------:R-:W-:Y:S02]  /*75f0*/  @!P1 SEL R3, R45, R0, !P2 ;  /* 0x000000002d039207 */ /* 0x000fe40005000000 */
[----:B------:R-:W-:Y:S02]  /*7600*/  @!P1 SEL R2, R43, R2, !P0 ;  /* 0x000000022b029207 */ /* 0x000fe40004000000 */
[----:B------:R-:W-:Y:S01]  /*7610*/  @P4 SHF.R.U32.HI R98, RZ, 0x10, R17 ;  /* 0x00000010ff624819 */ /* 0x000fe20000011611 */
[----:B------:R-:W-:Y:S02]  /*7620*/  USHF.L.U32 UR42, UR42, 0x6, URZ ;  /* 0x000000062a2a7899 */ /* 0x000fe400080006ff */
[----:B------:R-:W-:Y:S02]  /*7630*/  @!P1 IMAD.IADD R0, R2, 0x1, -R3 ;  /* 0x0000000102009824 */ /* 0x000fe400078e0a03 */
[----:B------:R-:W-:Y:S01]  /*7640*/  @!P1 IMAD.IADD R2, R3, 0x1, -R2 ;  /* 0x0000000103029824 */ /* 0x000fe200078e0a02 */
[----:B------:R-:W-:Y:S01]  /*7650*/  USHF.L.U32 UR41, UR41, 0x7, URZ ;  /* 0x0000000729297899 */ /* 0x000fe200080006ff */
[----:B------:R-:W-:Y:S02]  /*7660*/  @!P1 IMAD R45, R0, R9, R45 ;  /* 0x00000009002d9224 */ /* 0x000fe400078e022d */
[----:B------:R-:W-:Y:S01]  /*7670*/  @!P1 IMAD R43, R2, R10, R43 ;  /* 0x0000000a022b9224 */ /* 0x000fe200078e022b */
[----:B------:R-:W-:Y:S08]  /*7680*/  BRA.U !UP0, `(.L_x_148) ;  /* 0x0000000108407547 */ /* 0x000ff0000b800000 */
[----:B------:R-:W1:Y:S01]  /*7690*/  LDCU.64 UR8, c[0x4][0x80] ;  /* 0x01001000ff0877ac */ /* 0x000e620008000a00 */
[----:B------:R-:W-:Y:S01]  /*76a0*/  MOV R3, 0x0 ;  /* 0x0000000000037802 */ /* 0x000fe20000000f00 */
[----:B------:R-:W-:Y:S02]  /*76b0*/  HFMA2 R12, -RZ, RZ, 0, 5.9604644775390625e-08 ;  /* 0x00000001ff0c7431 */ /* 0x000fe400000001ff */
[----:B------:R-:W-:Y:S02]  /*76c0*/  IMAD.MOV.U32 R8, RZ, RZ, 0x70 ;  /* 0x00000070ff087424 */ /* 0x000fe400078e00ff */
[----:B------:R-:W-:Y:S01]  /*76d0*/  IMAD.MOV.U32 R13, RZ, RZ, RZ ;  /* 0x000000ffff0d7224 */ /* 0x000fe200078e00ff */
[----:B------:R-:W2:Y:S01]  /*76e0*/  LDCU.64 UR6, c[0x4][0x88] ;  /* 0x01001100ff0677ac */ /* 0x000ea20008000a00 */
[----:B------:R-:W3:Y:S01]  /*76f0*/  LDC.64 R2, c[0x4][R3] ;  /* 0x0100000003027b82 */ /* 0x000ee20000000a00 */
[----:B------:R-:W4:Y:S01]  /*7700*/  LDCU.64 UR4, c[0x4][0x8] ;  /* 0x01000100ff0477ac */ /* 0x000f220008000a00 */
[----:B-1----:R-:W-:Y:S01]  /*7710*/  MOV R5, UR9 ;  /* 0x0000000900057c02 */ /* 0x002fe20008000f00 */
[----:B------:R-:W-:Y:S01]  /*7720*/  IMAD.U32 R4, RZ, RZ, UR8 ;  /* 0x00000008ff047e24 */ /* 0x000fe2000f8e00ff */
[----:B--2---:R-:W-:Y:S01]  /*7730*/  MOV R7, UR7 ;  /* 0x0000000700077c02 */ /* 0x004fe20008000f00 */
[----:B------:R-:W-:Y:S01]  /*7740*/  IMAD.U32 R6, RZ, RZ, UR6 ;  /* 0x00000006ff067e24 */ /* 0x000fe2000f8e00ff */
[----:B----4-:R-:W-:Y:S01]  /*7750*/  MOV R11, UR5 ;  /* 0x00000005000b7c02 */ /* 0x010fe20008000f00 */
[----:B------:R-:W-:Y:S02]  /*7760*/  IMAD.U32 R10, RZ, RZ, UR4 ;  /* 0x00000004ff0a7e24 */ /* 0x000fe4000f8e00ff */
[----:B------:R-:W-:Y:S07]  /*7770*/  LEPC R20, `(.L_x_148) ;  /* 0x000000001014794e */ /* 0x000fee0000000000 */
[----:B---3-5:R-:W-:Y:S05]  /*7780*/  CALL.ABS.NOINC R2 ;  /* 0x0000000002007343 */ /* 0x028fea0003c00000 */
.L_x_148:
[----:B------:R-:W-:Y:S01]  /*7790*/  LOP3.LUT P0, RZ, R107, 0x90, RZ, 0xc0, !PT ;  /* 0x000000906bff7812 */ /* 0x000fe2000780c0ff */
[----:B------:R-:W-:Y:S11]  /*77a0*/  BSSY.RECONVERGENT B6, `(.L_x_149) ;  /* 0x0000013000067945 */ /* 0x000ff60003800200 */
[----:B------:R-:W-:Y:S01]  /*77b0*/  @!UPT UIADD3 URZ, UPT, UPT, URZ, URZ, URZ ;  /* 0x000000fffffff290 */ /* 0x000fe2000fffe0ff */
[----:B------:R-:W-:Y:S05]  /*77c0*/  @!P0 BRA `(.L_x_150) ;  /* 0x0000000000408947 */ /* 0x000fea0003800000 */
        /* <DEDUP_REMOVED lines=16> */
.L_x_150:
[----:B------:R-:W-:Y:S05]  /*78d0*/  BSYNC.RECONVERGENT B6 ;  /* 0x0000000000067941 */ /* 0x000fea0003800200 */
.L_x_149:
[----:B------:R-:W-:Y:S01]  /*78e0*/  ISETP.NE.U32.AND P4, PT, R86, RZ, PT ;  /* 0x000000ff5600720c */ /* 0x000fe20003f85070 */
[----:B------:R-:W-:Y:S01]  /*78f0*/  UISETP.NE.AND UP2, UPT, UR50, URZ, UPT ;  /* 0x000000ff3200728c */ /* 0x000fe2000bf45270 */
[----:B------:R-:W-:Y:S01]  /*7900*/  ISETP.NE.U32.AND P3, PT, RZ, UR38, PT ;  /* 0x00000026ff007c0c */ /* 0x000fe2000bf65070 */
[----:B------:R-:W-:Y:S01]  /*7910*/  UISETP.NE.U32.AND UP1, UPT, UR44, URZ, UPT ;  /* 0x000000ff2c00728c */ /* 0x000fe2000bf25070 */
[----:B------:R-:W-:Y:S01]  /*7920*/  ISETP.NE.AND.EX P4, PT, R87, RZ, PT, P4 ;  /* 0x000000ff5700720c */ /* 0x000fe20003f85340 */
[----:B------:R-:W-:Y:S01]  /*7930*/  UPLOP3.LUT UP0, UPT, UPT, UPT, UPT, 0x40, 0x4 ;  /* 0x000000000004789c */ /* 0x000fe20003f0e870 */
[----:B------:R-:W-:Y:S01]  /*7940*/  ISETP.NE.AND.EX P3, PT, RZ, UR39, PT, P3 ;  /* 0x00000027ff007c0c */ /* 0x000fe2000bf65330 */
[----:B------:R-:W-:Y:S01]  /*7950*/  UISETP.NE.AND.EX UP1, UPT, UR45, URZ, UPT, UP1 ;  /* 0x000000ff2d00728c */ /* 0x000fe2000bf25310 */
[----:B------:R-:W-:Y:S04]  /*7960*/  PLOP3.LUT P1, PT, PT, PT, UP2, 0x80, 0x8 ;  /* 0x000000000008781c */ /* 0x000fe80003f2f028 */
[----:B------:R-:W-:Y:S06]  /*7970*/  @UP2 UPLOP3.LUT UP0, UPT, UPT, UPT, UP1, 0x80, 0x8 ;  /* 0x000000000008289c */ /* 0x000fec0003f0f010 */
[----:B------:R-:W-:Y:S01]  /*7980*/  PLOP3.LUT P0, PT, PT, PT, UP0, 0x80, 0x8 ;  /* 0x000000000008781c */ /* 0x000fe20003f0f008 */
[----:B------:R-:W-:Y:S01]  /*7990*/  @!UPT UIADD3 URZ, UPT, UPT, URZ, URZ, URZ ;  /* 0x000000fffffff290 */ /* 0x000fe2000fffe0ff */
[----:B------:R-:W-:Y:S11]  /*79a0*/  BRA.U !UP1, `(.L_x_151) ;  /* 0x0000000109387547 */ /* 0x000ff6000b800000 */
[----:B------:R-:W-:Y:S01]  /*79b0*/  UISETP.NE.U32.AND UP0, UPT, UR38, URZ, UPT ;  /* 0x000000ff2600728c */ /* 0x000fe2000bf05070 */
[----:B------:R-:W-:Y:S02]  /*79c0*/  HFMA2 R0, -RZ, RZ, 0, 5.9604644775390625e-08 ;  /* 0x00000001ff007431 */ /* 0x000fe400000001ff */
[----:B------:R-:W-:Y:S01]  /*79d0*/  IMAD.MOV.U32 R91, RZ, RZ, 0x1 ;  /* 0x00000001ff5b7424 */ /* 0x000fe200078e00ff */
[----:B------:R-:W-:Y:S06]  /*79e0*/  UISETP.NE.AND.EX UP0, UPT, UR39, URZ, UPT, UP0 ;  /* 0x000000ff2700728c */ /* 0x000fec000bf05300 */
[----:B------:R-:W-:Y:S05]  /*79f0*/  PLOP3.LUT P2, PT, PT, PT, UP0, 0x80, 0x8 ;  /* 0x000000000008781c */ /* 0x000fea0003f4f008 */
[----:B------:R-:W1:Y:S01]  /*7a00*/  @UP0 LDCU.64 UR6, c[0x0][0x888] ;  /* 0x00011100ff0607ac */ /* 0x000e620008000a00 */
[----:B------:R-:W-:Y:S07]  /*7a10*/  @UP0 UIMAD UR4, UR36, UR44, URZ ;  /* 0x0000002c240402a4 */ /* 0x000fee000f8e02ff */
[----:B------:R-:W-:Y:S01]  /*7a20*/  @!P2 PRMT R91, R0, 0x7610, R91 ;  /* 0x00007610005ba816 */ /* 0x000fe2000000005b */
[----:B-1----:R-:W-:Y:S03]  /*7a30*/  @UP0 UIMAD.WIDE UR6, UR4, 0x4, UR6 ;  /* 0x00000004040608a5 */ /* 0x002fe6000f8e0206 */
[----:B------:R-:W1:Y:S03]  /*7a40*/  @!UP0 LDCU UR4, c[0x0][0x880] ;  /* 0x00011000ff0487ac */ /* 0x000e660008000800 */
[----:B------:R-:W-:Y:S01]  /*7a50*/  IMAD.U32 R2, RZ, RZ, UR6 ;  /* 0x00000006ff027e24 */ /* 0x000fe2000f8e00ff */
[----:B------:R-:W-:Y:S05]  /*7a60*/  MOV R3, UR7 ;  /* 0x0000000700037c02 */ /* 0x000fea0008000f00 */
[----:B-----5:R2:W5:Y:S02]  /*7a70*/  @P2 LDG.E R50, desc[UR46][R2.64] ;  /* 0x0000002e02322981 */ /* 0x020564000c1e1900 */
[----:B-12---:R-:W-:Y:S02]  /*7a80*/  @!P2 IMAD.U32 R50, RZ, RZ, UR4 ;  /* 0x00000004ff32ae24 */ /* 0x006fe4000f8e00ff */
.L_x_151:
[----:B------:R-:W-:Y:S05]  /*7a90*/  @!P4 BRA `(.L_x_152) ;  /* 0x000000000020c947 */ /* 0x000fea0003800000 */
[----:B------:R-:W-:Y:S04]  /*7aa0*/  ISETP.NE.U32.AND P2, PT, R84, RZ, PT ;  /* 0x000000ff5400720c */ /* 0x000fe80003f45070 */
[----:B------:R-:W-:Y:S11]  /*7ab0*/  ISETP.NE.AND.EX P2, PT, R85, RZ, PT, P2 ;  /* 0x000000ff5500720c */ /* 0x000ff60003f45320 */
[----:B------:R-:W-:Y:S02]  /*7ac0*/  @!UPT UIADD3 URZ, UPT, UPT, URZ, URZ, URZ ;  /* 0x000000fffffff290 */ /* 0x000fe4000fffe0ff */
[----:B------:R-:W1:Y:S01]  /*7ad0*/  @P2 LDC.64 R2, c[0x0][0x8a8] ;  /* 0x00022a00ff022b82 */ /* 0x000e620000000a00 */
[----:B------:R-:W-:Y:S04]  /*7ae0*/  @P2 IMAD R0, R86, UR36, RZ ;  /* 0x0000002456002c24 */ /* 0x000fe8000f8e02ff */
[----:B-1----:R-:W-:Y:S05]  /*7af0*/  @P2 IMAD.WIDE R2, R0, 0x4, R2 ;  /* 0x0000000400022825 */ /* 0x002fea00078e0202 */
[----:B-----5:R1:W5:Y:S02]  /*7b00*/  @P2 LDG.E R46, desc[UR46][R2.64] ;  /* 0x0000002e022e2981 */ /* 0x020364000c1e1900 */
[----:B-1----:R-:W2:Y:S02]  /*7b10*/  @!P2 LDC R46, c[0x0][0x8a0] ;  /* 0x00022800ff2eab82 */ /* 0x002ea40000000800 */
.L_x_152:
[----:B-----5:R-:W-:Y:S01]  /*7b20*/  ISETP.NE.AND P2, PT, R50, RZ, PT ;  /* 0x000000ff3200720c */ /* 0x020fe20003f45270 */
[----:B------:R-:W-:Y:S01]  /*7b30*/  BSSY B1, `(.L_x_153) ;  /* 0x0000040000017945 */ /* 0x000fe20003800000 */
[----:B------:R-:W-:Y:S01]  /*7b40*/  SEL R7, RZ, 0xffffffff, P3 ;  /* 0xffffffffff077807 */ /* 0x000fe20001800000 */
[----:B------:R-:W-:Y:S01]  /*7b50*/  IMAD.MOV.U32 R55, RZ, RZ, 0x1 ;  /* 0x00000001ff377424 */ /* 0x000fe200078e00ff */
[----:B------:R-:W-:Y:S01]  /*7b60*/  LOP3.LUT P3, RZ, R91, 0xff, RZ, 0xc0, !PT ;  /* 0x000000ff5bff7812 */ /* 0x000fe2000786c0ff */
[----:B------:R-:W-:Y:S01]  /*7b70*/  IMAD R48, R44, 0x40, R47 ;  /* 0x000000402c307824 */ /* 0x000fe200078e022f */
[----:B------:R-:W-:Y:S02]  /*7b80*/  @P1 SEL R0, RZ, 0xffffffff, P2 ;  /* 0xffffffffff001807 */ /* 0x000fe40001000000 */
[----:B------:R-:W-:Y:S02]  /*7b90*/  CS2R R62, SRZ ;  /* 0x00000000003e7805 */ /* 0x000fe4000001ff00 */
[----:B------:R-:W-:Y:S02]  /*7ba0*/  LEA R3, R104, UR49, 0x3 ;  /* 0x0000003168037c11 */ /* 0x000fe4000f8e18ff */
[----:B------:R-:W-:Y:S02]  /*7bb0*/  CS2R R60, SRZ ;  /* 0x00000000003c7805 */ /* 0x000fe4000001ff00 */
[----:B------:R-:W-:Y:S02]  /*7bc0*/  @P0 SEL R0, R7, R0, !P3 ;  /* 0x0000000007000207 */ /* 0x000fe40005800000 */
[----:B------:R-:W-:Y:S02]  /*7bd0*/  CS2R R58, SRZ ;  /* 0x00000000003a7805 */ /* 0x000fe4000001ff00 */
[----:B------:R-:W-:Y:S02]  /*7be0*/  LEA R110, R44, UR49, 0x3 ;  /* 0x000000312c6e7c11 */ /* 0x000fe4000f8e18ff */
[----:B------:R-:W-:Y:S02]  /*7bf0*/  CS2R R56, SRZ ;  /* 0x0000000000387805 */ /* 0x000fe4000001ff00 */
[----:B------:R-:W-:Y:S02]  /*7c00*/  @P1 LOP3.LUT R0, R0, 0x1, RZ, 0xc0, !PT ;  /* 0x0000000100001812 */ /* 0x000fe400078ec0ff */
[----:B------:R-:W-:Y:S02]  /*7c10*/  SHF.L.U32 R5, R106, 0x1f, RZ ;  /* 0x0000001f6a057819 */ /* 0x000fe400000006ff */
[----:B------:R-:W-:Y:S02]  /*7c20*/  ISETP.NE.U32.OR P5, PT, R0, 0x1, !P1 ;  /* 0x000000010000780c */ /* 0x000fe40004fa5470 */
[----:B------:R-:W-:Y:S02]  /*7c30*/  SEL R0, RZ, 0xffffffff, P2 ;  /* 0xffffffffff007807 */ /* 0x000fe40001000000 */
[----:B------:R-:W-:Y:S02]  /*7c40*/  PLOP3.LUT P2, PT, PT, PT, UP1, 0x80, 0x8 ;  /* 0x000000000008781c */ /* 0x000fe40003f4f018 */
[----:B------:R-:W-:Y:S07]  /*7c50*/  P2R R64, PR, RZ, 0x20 ;  /* 0x00000020ff407803 */ /* 0x000fee0000000000 */
[----:B------:R-:W-:Y:S04]  /*7c60*/  @P5 SHF.L.U32 R2, R99, 0x1f, RZ ;  /* 0x0000001f63025819 */ /* 0x000fe800000006ff */
[----:B------:R-:W1:Y:S01]  /*7c70*/  @P5 SYNCS.PHASECHK.TRANS64.TRYWAIT P1, [R3+URZ+0x340], R2 ;  /* 0x00034002030055a7 */ /* 0x000e6200080211ff */
[----:B------:R-:W-:Y:S04]  /*7c80*/  @P2 SEL R0, R7, R0, !P3 ;  /* 0x0000000007002207 */ /* 0x000fe80005800000 */
[----:B------:R-:W-:Y:S04]  /*7c90*/  LOP3.LUT R0, R0, 0x1, RZ, 0xc0, !PT ;  /* 0x0000000100007812 */ /* 0x000fe800078ec0ff */
[----:B------:R-:W-:Y:S04]  /*7ca0*/  ISETP.NE.U32.AND P4, PT, R0, 0x1, PT ;  /* 0x000000010000780c */ /* 0x000fe80003f85070 */
[----:B------:R-:W-:Y:S01]  /*7cb0*/  P2R R72, PR, RZ, 0x10 ;  /* 0x00000010ff487803 */ /* 0x000fe20000000000 */
[----:B------:R3:W4:Y:S01]  /*7cc0*/  SYNCS.PHASECHK.TRANS64.TRYWAIT P0, [R110+URZ+0x390], R5 ;  /* 0x000390056e0075a7 */ /* 0x00072200080011ff */
[----:B-1----:R-:W-:Y:S01]  /*7cd0*/  @P5 SEL R55, RZ, 0x1, !P1 ;  /* 0x00000001ff375807 */ /* 0x002fe20004800000 */
[----:B---3--:R-:W-:Y:S06]  /*7ce0*/  @!P5 BRA `(.L_x_154) ;  /* 0x000000000090d947 */ /* 0x008fec0003800000 */
[----:B------:R-:W-:Y:S01]  /*7cf0*/  @P4 IMAD R4, R104, 0x1000, R95 ;  /* 0x0000100068044824 */ /* 0x000fe200078e025f */
[----:B------:R-:W-:Y:S01]  /*7d00*/  LOP3.LUT P5, RZ, R96, 0x80, RZ, 0xc0, !PT ;  /* 0x0000008060ff7812 */ /* 0x000fe200078ac0ff */
[----:B------:R-:W-:Y:S01]  /*7d10*/  BSSY B0, `(.L_x_155) ;  /* 0x000000f000007945 */ /* 0x000fe20003800000 */
[----:B------:R-:W-:Y:S01]  /*7d20*/  ISETP.NE.AND P2, PT, R55, RZ, PT ;  /* 0x000000ff3700720c */ /* 0x000fe20003f45270 */
[----:B------:R-:W-:Y:S01]  /*7d30*/  @P4 VIADD R0, R4, UR49 ;  /* 0x0000003104004c36 */ /* 0x000fe20008000000 */
[----:B------:R-:W-:Y:S02]  /*7d40*/  PLOP3.LUT P1, PT, PT, PT, PT, 0x8, 0x80 ;  /* 0x000000000080781c */ /* 0x000fe40003f2e170 */
[----:B------:R-:W-:Y:S02]  /*7d50*/  CS2R R58, SRZ ;  /* 0x00000000003a7805 */ /* 0x000fe4000001ff00 */
[----:B------:R-:W-:Y:S01]  /*7d60*/  @P4 PLOP3.LUT P1, PT, P5, PT, PT, 0x80, 0x8 ;  /* 0x000000000008481c */ /* 0x000fe20002f2f070 */
[C---:B------:R-:W-:Y:S01]  /*7d70*/  @P4 VIADD R2, R0.reuse, 0x10 ;  /* 0x0000001000024836 */ /* 0x040fe20000000000 */
[----:B------:R-:W-:Y:S02]  /*7d80*/  CS2R R56, SRZ ;  /* 0x0000000000387805 */ /* 0x000fe4000001ff00 */
[----:B------:R-:W-:Y:S02]  /*7d90*/  CS2R R62, SRZ ;  /* 0x00000000003e7805 */ /* 0x000fe4000001ff00 */
[----:B------:R-:W-:Y:S07]  /*7da0*/  CS2R R60, SRZ ;  /* 0x00000000003c7805 */ /* 0x000fee000001ff00 */
[----:B------:R-:W-:Y:S01]  /*7db0*/  @P1 VIADD R2, R0, 0xfffffff0 ;  /* 0xfffffff000021836 */ /* 0x000fe20000000000 */
[----:B------:R-:W-:Y:S06]  /*7dc0*/  @P2 BRA `(.L_x_156) ;  /* 0x00000000000c2947 */ /* 0x000fec0003800000 */
[----:B------:R-:W-:Y:S04]  /*7dd0*/  SHF.L.U32 R0, R99, 0x1f, RZ ;  /* 0x0000001f63007819 */ /* 0x000fe800000006ff */
[----:B------:R-:W1:Y:S02]  /*7de0*/  SYNCS.PHASECHK.TRANS64.TRYWAIT P1, [R3+URZ+0x340], R0 ;  /* 0x00034000030075a7 */ /* 0x000e6400080211ff */
[----:B-1----:R-:W-:Y:S05]  /*7df0*/  @!P1 BRA `(.L_x_157) ;  /* 0x0000003800049947 */ /* 0x002fea0003800000 */
.L_x_156:
[----:B------:R-:W-:Y:S05]  /*7e00*/  BSYNC B0 ;  /* 0x0000000000007941 */ /* 0x000fea0003800000 */
.L_x_155:
[----:B------:R-:W-:Y:S01]  /*7e10*/  ISETP.NE.AND P1, PT, R72, RZ, PT ;  /* 0x000000ff4800720c */ /* 0x000fe20003f25270 */
[----:B-1----:R-:W-:Y:S02]  /*7e20*/  VIADD R3, R3, 0x350 ;  /* 0x0000035003037836 */ /* 0x002fe40000000000 */
[----:B------:R-:W-:Y:S02]  /*7e30*/  IMAD.U32 R0, RZ, RZ, UR37 ;  /* 0x00000025ff007e24 */ /* 0x000fe4000f8e00ff */
[----:B------:R-:W-:Y:S03]  /*7e40*/  VIADD R104, R104, 0x1 ;  /* 0x0000000168687836 */ /* 0x000fe60000000000 */
[----:B------:R-:W-:Y:S05]  /*7e50*/  PRMT R0, R0, 0x654, R3 ;  /* 0x0000065400007816 */ /* 0x000fea0000000003 */
[----:B------:R1:W3:Y:S04]  /*7e60*/  @P1 LDS.128 R56, [R4+UR49+0x500] ;  /* 0x0005003104381984 */ /* 0x0002e80008000c00 */
[----:B------:R1:W1:Y:S01]  /*7e70*/  @P1 LDS.128 R60, [R2+0x500] ;  /* 0x00050000023c1984 */ /* 0x0002620000000c00 */
[C---:B------:R-:W-:Y:S01]  /*7e80*/  ISETP.NE.AND P1, PT, R104.reuse, 0x2, PT ;  /* 0x000000026800780c */ /* 0x040fe20003f25270 */
[----:B------:R-:W-:Y:S01]  /*7e90*/  @!PT LDS RZ, [RZ] ;  /* 0x00000000fffff984 */ /* 0x000fe20000000800 */
[----:B------:R-:W-:Y:S01]  /*7ea0*/  @!PT LDS RZ, [RZ] ;  /* 0x00000000fffff984 */ /* 0x000fe20000000800 */
[----:B------:R-:W-:Y:S01]  /*7eb0*/  @!PT LDS RZ, [RZ] ;  /* 0x00000000fffff984 */ /* 0x000fe20000000800 */
[----:B------:R-:W-:Y:S01]  /*7ec0*/  @!PT LDS RZ, [RZ] ;  /* 0x00000000fffff984 */ /* 0x000fe20000000800 */
[----:B------:R5:W-:Y:S06]  /*7ed0*/  MEMBAR.ALL.CTA ;  /* 0x0000000000007992 */ /* 0x000bec0000008000 */
[----:B-----5:R-:W5:Y:S01]  /*7ee0*/  FENCE.VIEW.ASYNC.S ;  /* 0x00000000000073c6 */ /* 0x020f620000000000 */
[----:B------:R-:W-:Y:S01]  /*7ef0*/  SEL R104, R104, RZ, P1 ;  /* 0x000000ff68687207 */ /* 0x000fe20000800000 */
[----:B-----5:R5:W-:Y:S02]  /*7f00*/  SYNCS.ARRIVE.TRANS64.RED.A1T0 RZ, [R0+URZ], RZ ;  /* 0x000000ff00ff79a7 */ /* 0x020be400081004ff */
[----:B-----5:R-:W-:Y:S04]  /*7f10*/  SEL R0, RZ, 0x1, P1 ;  /* 0x00000001ff007807 */ /* 0x020fe80000800000 */
[----:B---3--:R-:W-:Y:S02]  /*7f20*/  LOP3.LUT R99, R99, R0, RZ, 0x3c, !PT ;  /* 0x0000000063637212 */ /* 0x008fe400078e3cff */
.L_x_154:
[----:B------:R-:W-:Y:S05]  /*7f30*/  BSYNC B1 ;  /* 0x0000000000017941 */ /* 0x000fea0003800000 */
.L_x_153:
[----:B------:R-:W-:Y:S04]  /*7f40*/  SHF.R.U32.HI R0, RZ, 0x15, R48 ;  /* 0x00000015ff007819 */ /* 0x000fe80000011630 */
[----:B------:R-:W-:Y:S01]  /*7f50*/  LOP3.LUT P1, RZ, R0, 0x3, R97, 0x48, !PT ;  /* 0x0000000300ff7812 */ /* 0x000fe20007824861 */
[----:B------:R-:W-:Y:S01]  /*7f60*/  @!UPT UIADD3 URZ, UPT, UPT, URZ, URZ, URZ ;  /* 0x000000fffffff290 */ /* 0x000fe2000fffe0ff */
[----:B----4-:R-:W-:Y:S11]  /*7f70*/  @P0 BRA `(.L_x_158) ;  /* 0x0000000000080947 */ /* 0x010ff60003800000 */
[----:B------:R-:W3:Y:S02]  /*7f80*/  SYNCS.PHASECHK.TRANS64.TRYWAIT P0, [R110+URZ+0x390], R5 ;  /* 0x000390056e0075a7 */ /* 0x000ee400080011ff */
[----:B---3--:R-:W-:Y:S05]  /*7f90*/  @!P0 BRA `(.L_x_159) ;  /* 0x0000003400b08947 */ /* 0x008fea0003800000 */
.L_x_158:
[----:B------:R-:W-:Y:S05]  /*7fa0*/  @!P1 BRA `(.L_x_160) ;  /* 0x0000000000409947 */ /* 0x000fea0003800000 */
[----:B------:R-:W3:Y:S01]  /*7fb0*/  LDCU.64 UR8, c[0x4][0x70] ;  /* 0x01000e00ff0877ac */ /* 0x000ee20008000a00 */
[----:B------:R-:W-:Y:S01]  /*7fc0*/  MOV R3, 0x0 ;  /* 0x0000000000037802 */ /* 0x000fe20000000f00 */
[----:B------:R-:W-:Y:S02]  /*7fd0*/  HFMA2 R12, -RZ, RZ, 0, 5.9604644775390625e-08 ;  /* 0x00000001ff0c7431 */ /* 0x000fe400000001ff */
[----:B------:R-:W-:Y:S02]  /*7fe0*/  IMAD.MOV.U32 R8, RZ, RZ, 0x192 ;  /* 0x00000192ff087424 */ /* 0x000fe400078e00ff */
[----:B------:R-:W-:Y:S01]  /*7ff0*/  IMAD.MOV.U32 R13, RZ, RZ, RZ ;  /* 0x000000ffff0d7224 */ /* 0x000fe200078e00ff */
[----:B------:R-:W4:Y:S01]  /*8000*/  LDCU.64 UR6, c[0x4][0x78] ;  /* 0x01000f00ff0677ac */ /* 0x000f220008000a00 */
[----:B-1----:R-:W1:Y:S01]  /*8010*/  LDC.64 R2, c[0x4][R3] ;  /* 0x0100000003027b82 */ /* 0x002e620000000a00 */
[----:B------:R-:W5:Y:S01]  /*8020*/  LDCU.64 UR4, c[0x4][0x10] ;  /* 0x01000200ff0477ac */ /* 0x000f620008000a00 */
[----:B---3--:R-:W-:Y:S01]  /*8030*/  MOV R5, UR9 ;  /* 0x0000000900057c02 */ /* 0x008fe20008000f00 */
[----:B------:R-:W-:Y:S01]  /*8040*/  IMAD.U32 R4, RZ, RZ, UR8 ;  /* 0x00000008ff047e24 */ /* 0x000fe2000f8e00ff */
[----:B----4-:R-:W-:Y:S01]  /*8050*/  MOV R7, UR7 ;  /* 0x0000000700077c02 */ /* 0x010fe20008000f00 */
[----:B------:R-:W-:Y:S01]  /*8060*/  IMAD.U32 R6, RZ, RZ, UR6 ;  /* 0x00000006ff067e24 */ /* 0x000fe2000f8e00ff */
[----:B-----5:R-:W-:Y:S01]  /*8070*/  MOV R11, UR5 ;  /* 0x00000005000b7c02 */ /* 0x020fe20008000f00 */
[----:B------:R-:W-:Y:S02]  /*8080*/  IMAD.U32 R10, RZ, RZ, UR4 ;  /* 0x00000004ff0a7e24 */ /* 0x000fe4000f8e00ff */
[----:B------:R-:W-:Y:S07]  /*8090*/  LEPC R20, `(.L_x_160) ;  /* 0x000000001014794e */ /* 0x000fee0000000000 */
[----:B-12---:R-:W-:Y:S05]  /*80a0*/  CALL.ABS.NOINC R2 ;  /* 0x0000000002007343 */ /* 0x006fea0003c00000 */
.L_x_160:
[----:B------:R-:W-:Y:S05]  /*80b0*/  WARPSYNC.ALL ;  /* 0x0000000000007948 */ /* 0x000fea0003800000 */
[----:B------:R-:W-:Y:S01]  /*80c0*/  R2UR UR4, R48 ;  /* 0x00000000300472ca */ /* 0x000fe200000e0000 */
[----:B------:R-:W-:Y:S01]  /*80d0*/  HFMA2 R70, -RZ, RZ, 0, 9.5367431640625e-07 ;  /* 0x00000010ff467431 */ /* 0x000fe200000001ff */
[C---:B------:R-:W-:Y:S01]  /*80e0*/  PRMT R49, R56.reuse, 0x8880, RZ ;  /* 0x0000888038317816 */ /* 0x040fe200000000ff */
[----:B------:R-:W-:Y:S01]  /*80f0*/  BSSY.RECONVERGENT B0, `(.L_x_161) ;  /* 0x00000a4000007945 */ /* 0x000fe20003800200 */
[C---:B------:R-:W-:Y:S02]  /*8100*/  SHF.L.U32 R51, R56.reuse, 0x10, RZ ;  /* 0x0000001038337819 */ /* 0x040fe400000006ff */
[----:B------:R-:W-:Y:S02]  /*8110*/  SHF.L.U32 R52, R56, 0x8, RZ ;  /* 0x0000000838347819 */ /* 0x000fe400000006ff */
[----:B------:R-:W-:Y:S02]  /*8120*/  SHF.R.S32.HI R51, RZ, 0x18, R51 ;  /* 0x00000018ff337819 */ /* 0x000fe40000011433 */
[----:B------:R-:W-:Y:S02]  /*8130*/  PRMT R53, R57, 0x8880, RZ ;  /* 0x0000888039357816 */ /* 0x000fe400000000ff */
[----:B------:R-:W-:Y:S01]  /*8140*/  ISETP.NE.AND P6, PT, R64, RZ, PT ;  /* 0x000000ff4000720c */ /* 0x000fe20003fc5270 */
[----:B-1-3--:R-:W2:Y:S01]  /*8150*/  LDTM.x32 R4, tmem[UR4] ;  /* 0x00000004000479ee */ /* 0x00aea200082c0000 */
[----:B------:R-:W-:Y:S02]  /*8160*/  IADD3 R73, PT, PT, R95, UR49, RZ ;  /* 0x000000315f497c10 */ /* 0x000fe4000fffe0ff */
[----:B------:R-:W-:Y:S02]  /*8170*/  LOP3.LUT P5, RZ, R96, 0x80, RZ, 0xc0, !PT ;  /* 0x0000008060ff7812 */ /* 0x000fe400078ac0ff */
[----:B------:R-:W-:Y:S02]  /*8180*/  PRMT R54, R59, 0x8880, RZ ;  /* 0x000088803b367816 */ /* 0x000fe400000000ff */
[----:B------:R-:W-:Y:S02]  /*8190*/  SEL R74, R70, 0xfffffff0, !P5 ;  /* 0xfffffff0464a7807 */ /* 0x000fe40006800000 */
[----:B------:R-:W-:Y:S02]  /*81a0*/  ISETP.NE.AND P0, PT, R108, RZ, PT ;  /* 0x000000ff6c00720c */ /* 0x000fe40003f05270 */
[----:B------:R-:W-:Y:S01]  /*81b0*/  IADD3 R112, PT, PT, R73, R74, RZ ;  /* 0x0000004a49707210 */ /* 0x000fe20007ffe0ff */
[C---:B--2---:R-:W-:Y:S02]  /*81c0*/  IMAD R0, R46.reuse, R4, RZ ;  /* 0x000000042e007224 */ /* 0x044fe400078e02ff */
[C---:B------:R-:W-:Y:S02]  /*81d0*/  IMAD R2, R46.reuse, R5, RZ ;  /* 0x000000052e027224 */ /* 0x040fe400078e02ff */
[----:B------:R-:W-:Y:S01]  /*81e0*/  IMAD R0, R49, R50, R0 ;  /* 0x0000003231007224 */ /* 0x000fe200078e0200 */
[----:B------:R-:W-:Y:S01]  /*81f0*/  SHF.R.S32.HI R49, RZ, 0x18, R52 ;  /* 0x00000018ff317819 */ /* 0x000fe20000011434 */
[C---:B------:R-:W-:Y:S02]  /*8200*/  IMAD R3, R46.reuse, R6, RZ ;  /* 0x000000062e037224 */ /* 0x040fe400078e02ff */
[-C--:B------:R-:W-:Y:S01]  /*8210*/  IMAD R2, R51, R50.reuse, R2 ;  /* 0x0000003233027224 */ /* 0x080fe200078e0202 */
[----:B------:R-:W-:Y:S01]  /*8220*/  SHF.R.S32.HI R51, RZ, 0x18, R56 ;  /* 0x00000018ff337819 */ /* 0x000fe20000011438 */
[C---:B------:R-:W-:Y:S02]  /*8230*/  IMAD R7, R46.reuse, R7, RZ ;  /* 0x000000072e077224 */ /* 0x040fe400078e02ff */
[----:B------:R-:W-:Y:S01]  /*8240*/  IMAD R3, R49, R50, R3 ;  /* 0x0000003231037224 */ /* 0x000fe200078e0203 */
[----:B------:R-:W-:Y:S01]  /*8250*/  MOV R49, R53 ;  /* 0x0000003500317202 */ /* 0x000fe20000000f00 */
[C---:B------:R-:W-:Y:S01]  /*8260*/  IMAD.U32 R52, R57.reuse, 0x10000, RZ ;  /* 0x0001000039347824 */ /* 0x040fe200078e00ff */
[----:B------:R-:W-:Y:S01]  /*8270*/  SHF.L.U32 R53, R57, 0x8, RZ ;  /* 0x0000000839357819 */ /* 0x000fe200000006ff */
[C---:B------:R-:W-:Y:S02]  /*8280*/  IMAD R4, R46.reuse, R8, RZ ;  /* 0x000000082e047224 */ /* 0x040fe400078e02ff */
[-C--:B------:R-:W-:Y:S01]  /*8290*/  IMAD R7, R51, R50.reuse, R7 ;  /* 0x0000003233077224 */ /* 0x080fe200078e0207 */
[----:B------:R-:W-:Y:S01]  /*82a0*/  SHF.R.S32.HI R51, RZ, 0x18, R52 ;  /* 0x00000018ff337819 */ /* 0x000fe20000011434 */
[C---:B------:R-:W-:Y:S01]  /*82b0*/  IMAD R5, R46.reuse, R9, RZ ;  /* 0x000000092e057224 */ /* 0x040fe200078e02ff */
[----:B------:R-:W-:Y:S01]  /*82c0*/  SHF.R.S32.HI R52, RZ, 0x18, R57 ;  /* 0x00000018ff347819 */ /* 0x000fe20000011439 */
[----:B------:R-:W-:Y:S01]  /*82d0*/  IMAD R4, R49, R50, R4 ;  /* 0x0000003231047224 */ /* 0x000fe200078e0204 */
[----:B------:R-:W-:Y:S01]  /*82e0*/  SHF.R.S32.HI R49, RZ, 0x18, R53 ;  /* 0x00000018ff317819 */ /* 0x000fe20000011435 */
[----:B------:R-:W-:Y:S01]  /*82f0*/  IMAD R6, R46, R10, RZ ;  /* 0x0000000a2e067224 */ /* 0x000fe200078e02ff */
[----:B------:R-:W-:Y:S01]  /*8300*/  PRMT R53, R58, 0x8880, RZ ;  /* 0x000088803a357816 */ /* 0x000fe200000000ff */
[----:B------:R-:W-:Y:S01]  /*8310*/  IMAD R11, R46, R11, RZ ;  /* 0x0000000b2e0b7224 */ /* 0x000fe200078e02ff */
[----:B------:R-:W-:Y:S01]  /*8320*/  I2IP.S8.S32.SAT R65, R7, R3, RZ ;  /* 0x0000000307417239 */ /* 0x000fe200000014ff */
[----:B------:R-:W-:Y:S02]  /*8330*/  IMAD R5, R51, R50, R5 ;  /* 0x0000003233057224 */ /* 0x000fe400078e0205 */
[----:B------:R-:W-:Y:S01]  /*8340*/  IMAD.U32 R51, R58, 0x10000, RZ ;  /* 0x000100003a337824 */ /* 0x000fe200078e00ff */
[----:B------:R-:W-:Y:S01]  /*8350*/  I2IP.S8.S32.SAT R64, R2, R0, R65 ;  /* 0x0000000002407239 */ /* 0x000fe20000001441 */
[----:B------:R-:W-:Y:S01]  /*8360*/  IMAD R6, R49, R50, R6 ;  /* 0x0000003231067224 */ /* 0x000fe200078e0206 */
[----:B------:R-:W-:Y:S01]  /*8370*/  MOV R49, R53 ;  /* 0x0000003500317202 */ /* 0x000fe20000000f00 */
[----:B------:R-:W-:Y:S01]  /*8380*/  IMAD R8, R46, R12, RZ ;  /* 0x0000000c2e087224 */ /* 0x000fe200078e02ff */
[----:B------:R-:W-:Y:S01]  /*8390*/  SHF.R.S32.HI R51, RZ, 0x18, R51 ;  /* 0x00000018ff337819 */ /* 0x000fe20000011433 */
[-C--:B------:R-:W-:Y:S01]  /*83a0*/  IMAD R11, R52, R50.reuse, R11 ;  /* 0x00000032340b7224 */ /* 0x080fe200078e020b */
[----:B------:R-:W-:Y:S01]  /*83b0*/  SHF.L.U32 R52, R58, 0x8, RZ ;  /* 0x000000083a347819 */ /* 0x000fe200000006ff */
[C---:B------:R-:W-:Y:S01]  /*83c0*/  IMAD R9, R46.reuse, R13, RZ ;  /* 0x0000000d2e097224 */ /* 0x040fe200078e02ff */
[----:B------:R-:W-:Y:S01]  /*83d0*/  SHF.L.U32 R53, R59, 0x8, RZ ;  /* 0x000000083b357819 */ /* 0x000fe200000006ff */
[----:B------:R-:W-:Y:S01]  /*83e0*/  IMAD R8, R49, R50, R8 ;  /* 0x0000003231087224 */ /* 0x000fe200078e0208 */
[----:B------:R-:W-:Y:S01]  /*83f0*/  SHF.R.S32.HI R49, RZ, 0x18, R52 ;  /* 0x00000018ff317819 */ /* 0x000fe20000011434 */
[C---:B------:R-:W-:Y:S01]  /*8400*/  IMAD R10, R46.reuse, R14, RZ ;  /* 0x0000000e2e0a7224 */ /* 0x040fe200078e02ff */
[----:B------:R-:W-:Y:S01]  /*8410*/  I2IP.S8.S32.SAT R65, R11, R6, RZ ;  /* 0x000000060b417239 */ /* 0x000fe200000014ff */
[----:B------:R-:W-:Y:S01]  /*8420*/  IMAD R9, R51, R50, R9 ;  /* 0x0000003233097224 */ /* 0x000fe200078e0209 */
[----:B------:R-:W-:Y:S01]  /*8430*/  SHF.R.S32.HI R51, RZ, 0x18, R58 ;  /* 0x00000018ff337819 */ /* 0x000fe2000001143a */
[----:B------:R-:W-:Y:S01]  /*8440*/  IMAD.U32 R52, R59, 0x10000, RZ ;  /* 0x000100003b347824 */ /* 0x000fe200078e00ff */
[----:B------:R-:W-:Y:S01]  /*8450*/  I2IP.S8.S32.SAT R65, R5, R4, R65 ;  /* 0x0000000405417239 */ /* 0x000fe20000001441 */
[C---:B------:R-:W-:Y:S01]  /*8460*/  IMAD R15, R46.reuse, R15, RZ ;  /* 0x0000000f2e0f7224 */ /* 0x040fe200078e02ff */
[----:B------:R-:W-:Y:S01]  /*8470*/  SHF.R.S32.HI R53, RZ, 0x18, R53 ;  /* 0x00000018ff357819 */ /* 0x000fe20000011435 */
[----:B------:R-:W-:Y:S01]  /*8480*/  IMAD R10, R49, R50, R10 ;  /* 0x00000032310a7224 */ /* 0x000fe200078e020a */
[----:B------:R-:W-:Y:S01]  /*8490*/  MOV R49, R54 ;  /* 0x0000003600317202 */ /* 0x000fe20000000f00 */
[C---:B------:R-:W-:Y:S01]  /*84a0*/  IMAD R12, R46.reuse, R16, RZ ;  /* 0x000000102e0c7224 */ /* 0x040fe200078e02ff */
[----:B------:R-:W-:Y:S01]  /*84b0*/  SHF.R.S32.HI R52, RZ, 0x18, R52 ;  /* 0x00000018ff347819 */ /* 0x000fe20000011434 */
[C---:B------:R-:W-:Y:S02]  /*84c0*/  IMAD R13, R46.reuse, R17, RZ ;  /* 0x000000112e0d7224 */ /* 0x040fe400078e02ff */
[----:B------:R-:W-:Y:S01]  /*84d0*/  IMAD R15, R51, R50, R15 ;  /* 0x00000032330f7224 */ /* 0x000fe200078e020f */
[----:B------:R-:W-:Y:S01]  /*84e0*/  SHF.R.S32.HI R51, RZ, 0x18, R59 ;  /* 0x00000018ff337819 */ /* 0x000fe2000001143b */
[C---:B------:R-:W-:Y:S02]  /*84f0*/  IMAD R14, R46.reuse, R18, RZ ;  /* 0x000000122e0e7224 */ /* 0x040fe400078e02ff */
[----:B------:R-:W-:Y:S01]  /*8500*/  IMAD R12, R49, R50, R12 ;  /* 0x00000032310c7224 */ /* 0x000fe200078e020c */
[----:B------:R-:W-:Y:S01]  /*8510*/  I2IP.S8.S32.SAT R66, R15, R10, RZ ;  /* 0x0000000a0f427239 */ /* 0x000fe200000014ff */
[----:B------:R-:W-:Y:S01]  /*8520*/  IMAD R19, R46, R19, RZ ;  /* 0x000000132e137224 */ /* 0x000fe200078e02ff */
[----:B------:R-:W-:Y:S01]  /*8530*/  PRMT R49, R60, 0x8880, RZ ;  /* 0x000088803c317816 */ /* 0x000fe200000000ff */
[----:B------:R-:W-:Y:S01]  /*8540*/  IMAD R13, R52, R50, R13 ;  /* 0x00000032340d7224 */ /* 0x000fe200078e020d */
[----:B------:R-:W-:Y:S01]  /*8550*/  I2IP.S8.S32.SAT R66, R9, R8, R66 ;  /* 0x0000000809427239 */ /* 0x000fe20000001442 */
[-C--:B------:R-:W-:Y:S01]  /*8560*/  IMAD R14, R53, R50.reuse, R14 ;  /* 0x00000032350e7224 */ /* 0x080fe200078e020e */
[----:B------:R-:W-:Y:S01]  /*8570*/  PRMT R53, R61, 0x8880, RZ ;  /* 0x000088803d357816 */ /* 0x000fe200000000ff */
[----:B------:R-:W-:Y:S01]  /*8580*/  IMAD R19, R51, R50, R19 ;  /* 0x0000003233137224 */ /* 0x000fe200078e0213 */
[----:B------:R-:W-:Y:S01]  /*8590*/  SHF.L.U32 R52, R61, 0x10, RZ ;  /* 0x000000103d347819 */ /* 0x000fe200000006ff */
[----:B------:R-:W-:Y:S02]  /*85a0*/  IMAD R16, R46, R20, RZ ;  /* 0x000000142e107224 */ /* 0x000fe400078e02ff */
[C---:B------:R-:W-:Y:S01]  /*85b0*/  IMAD.U32 R51, R60.reuse, 0x10000, RZ ;  /* 0x000100003c337824 */ /* 0x040fe200078e00ff */
[----:B------:R-:W-:Y:S01]  /*85c0*/  I2IP.S8.S32.SAT R67, R19, R14, RZ ;  /* 0x0000000e13437239 */ /* 0x000fe200000014ff */
[----:B------:R-:W-:Y:S01]  /*85d0*/  IMAD R16, R49, R50, R16 ;  /* 0x0000003231107224 */ /* 0x000fe200078e0210 */
[----:B------:R-:W-:Y:S01]  /*85e0*/  SHF.L.U32 R49, R60, 0x8, RZ ;  /* 0x000000083c317819 */ /* 0x000fe200000006ff */
[C---:B------:R-:W-:Y:S01]  /*85f0*/  IMAD R17, R46.reuse, R21, RZ ;  /* 0x000000152e117224 */ /* 0x040fe200078e02ff */
[----:B------:R-:W-:Y:S01]  /*8600*/  SHF.R.S32.HI R51, RZ, 0x18, R51 ;  /* 0x00000018ff337819 */ /* 0x000fe20000011433 */
[C---:B------:R-:W-:Y:S01]  /*8610*/  IMAD R18, R46.reuse, R22, RZ ;  /* 0x000000162e127224 */ /* 0x040fe200078e02ff */
[----:B------:R-:W-:Y:S01]  /*8620*/  SHF.R.S32.HI R49, RZ, 0x18, R49 ;  /* 0x00000018ff317819 */ /* 0x000fe20000011431 */
[C---:B------:R-:W-:Y:S01]  /*8630*/  IMAD R23, R46.reuse, R23, RZ ;  /* 0x000000172e177224 */ /* 0x040fe200078e02ff */
[----:B------:R-:W-:Y:S01]  /*8640*/  I2IP.S8.S32.SAT R67, R13, R12, R67 ;  /* 0x0000000c0d437239 */ /* 0x000fe20000001443 */
[----:B------:R-:W-:Y:S01]  /*8650*/  IMAD R17, R51, R50, R17 ;  /* 0x0000003233117224 */ /* 0x000fe200078e0211 */
[----:B------:R-:W-:Y:S01]  /*8660*/  SHF.R.S32.HI R51, RZ, 0x18, R60 ;  /* 0x00000018ff337819 */ /* 0x000fe2000001143c */
[----:B------:R-:W-:Y:S01]  /*8670*/  IMAD.SHL.U32 R54, R61, 0x100, RZ ;  /* 0x000001003d367824 */ /* 0x000fe200078e00ff */
[----:B------:R-:W-:Y:S01]  /*8680*/  SHF.R.S32.HI R52, RZ, 0x18, R52 ;  /* 0x00000018ff347819 */ /* 0x000fe20000011434 */
[C---:B------:R-:W-:Y:S01]  /*8690*/  IMAD R20, R46.reuse, R24, RZ ;  /* 0x000000182e147224 */ /* 0x040fe200078e02ff */
[----:B------:R1:W-:Y:S01]  /*86a0*/  STS.128 [R95+UR49+0x2500], R64 ;  /* 0x002500405f007988 */ /* 0x0003e20008000c31 */
[-C--:B------:R-:W-:Y:S01]  /*86b0*/  IMAD R18, R49, R50.reuse, R18 ;  /* 0x0000003231127224 */ /* 0x080fe200078e0212 */
[----:B------:R-:W-:Y:S01]  /*86c0*/  SHF.R.S32.HI R49, RZ, 0x18, R54 ;  /* 0x00000018ff317819 */ /* 0x000fe20000011436 */
[C---:B------:R-:W-:Y:S01]  /*86d0*/  IMAD R21, R46.reuse, R25, RZ ;  /* 0x000000192e157224 */ /* 0x040fe200078e02ff */
[----:B------:R-:W-:Y:S01]  /*86e0*/  SHF.R.S32.HI R54, RZ, 0x18, R63 ;  /* 0x00000018ff367819 */ /* 0x000fe2000001143f */
[----:B------:R-:W-:Y:S01]  /*86f0*/  IMAD R23, R51, R50, R23 ;  /* 0x0000003233177224 */ /* 0x000fe200078e0217 */
[----:B------:R-:W-:Y:S01]  /*8700*/  SHF.R.S32.HI R51, RZ, 0x18, R61 ;  /* 0x00000018ff337819 */ /* 0x000fe2000001143d */
[C---:B------:R-:W-:Y:S02]  /*8710*/  IMAD R22, R46.reuse, R26, RZ ;  /* 0x0000001a2e167224 */ /* 0x040fe400078e02ff */
[----:B------:R-:W-:Y:S01]  /*8720*/  IMAD R20, R53, R50, R20 ;  /* 0x0000003235147224 */ /* 0x000fe200078e0214 */
[----:B------:R-:W-:Y:S01]  /*8730*/  I2IP.S8.S32.SAT R68, R23, R18, RZ ;  /* 0x0000001217447239 */ /* 0x000fe200000014ff */
[----:B------:R-:W-:Y:S01]  /*8740*/  IMAD R27, R46, R27, RZ ;  /* 0x0000001b2e1b7224 */ /* 0x000fe200078e02ff */
[----:B------:R-:W-:Y:S01]  /*8750*/  SHF.L.U32 R53, R62, 0x8, RZ ;  /* 0x000000083e357819 */ /* 0x000fe200000006ff */
[-C--:B------:R-:W-:Y:S01]  /*8760*/  IMAD R21, R52, R50.reuse, R21 ;  /* 0x0000003234157224 */ /* 0x080fe200078e0215 */
[C---:B------:R-:W-:Y:S01]  /*8770*/  SHF.L.U32 R52, R62.reuse, 0x10, RZ ;  /* 0x000000103e347819 */ /* 0x040fe200000006ff */
[----:B------:R-:W-:Y:S01]  /*8780*/  IMAD R22, R49, R50, R22 ;  /* 0x0000003231167224 */ /* 0x000fe200078e0216 */
[----:B------:R-:W-:Y:S01]  /*8790*/  PRMT R49, R62, 0x8880, RZ ;  /* 0x000088803e317816 */ /* 0x000fe200000000ff */
[C---:B------:R-:W-:Y:S01]  /*87a0*/  IMAD R24, R46.reuse, R28, RZ ;  /* 0x0000001c2e187224 */ /* 0x040fe200078e02ff */
[----:B------:R-:W-:Y:S01]  /*87b0*/  I2IP.S8.S32.SAT R68, R17, R16, R68 ;  /* 0x0000001011447239 */ /* 0x000fe20000001444 */
[----:B------:R-:W-:Y:S01]  /*87c0*/  IMAD R27, R51, R50, R27 ;  /* 0x00000032331b7224 */ /* 0x000fe200078e021b */
[----:B------:R-:W-:Y:S01]  /*87d0*/  SHF.R.S32.HI R51, RZ, 0x18, R52 ;  /* 0x00000018ff337819 */ /* 0x000fe20000011434 */
[C---:B------:R-:W-:Y:S01]  /*87e0*/  IMAD R25, R46.reuse, R29, RZ ;  /* 0x0000001d2e197224 */ /* 0x040fe200078e02ff */
[----:B------:R-:W-:Y:S01]  /*87f0*/  SHF.R.S32.HI R53, RZ, 0x18, R53 ;  /* 0x00000018ff357819 */ /* 0x000fe20000011435 */
[C---:B------:R-:W-:Y:S01]  /*8800*/  IMAD R26, R46.reuse, R30, RZ ;  /* 0x0000001e2e1a7224 */ /* 0x040fe200078e02ff */
[----:B------:R-:W-:Y:S01]  /*8810*/  I2IP.S8.S32.SAT R69, R27, R22, RZ ;  /* 0x000000161b457239 */ /* 0x000fe200000014ff */
[-C--:B------:R-:W-:Y:S01]  /*8820*/  IMAD R24, R49, R50.reuse, R24 ;  /* 0x0000003231187224 */ /* 0x080fe200078e0218 */
[----:B------:R-:W-:Y:S01]  /*8830*/  SHF.L.U32 R52, R63, 0x10, RZ ;  /* 0x000000103f347819 */ /* 0x000fe200000006ff */
[----:B------:R-:W-:Y:S01]  /*8840*/  IMAD R25, R51, R50, R25 ;  /* 0x0000003233197224 */ /* 0x000fe200078e0219 */
[----:B------:R-:W-:Y:S01]  /*8850*/  I2IP.S8.S32.SAT R69, R21, R20, R69 ;  /* 0x0000001415457239 */ /* 0x000fe20000001445 */
[----:B------:R-:W-:Y:S01]  /*8860*/  IMAD R26, R53, R50, R26 ;  /* 0x00000032351a7224 */ /* 0x000fe200078e021a */
[----:B------:R-:W-:Y:S01]  /*8870*/  SHF.R.S32.HI R49, RZ, 0x18, R62 ;  /* 0x00000018ff317819 */ /* 0x000fe2000001143e */
[C---:B------:R-:W-:Y:S01]  /*8880*/  IMAD R31, R46.reuse, R31, RZ ;  /* 0x0000001f2e1f7224 */ /* 0x040fe200078e02ff */
[C---:B------:R-:W-:Y:S01]  /*8890*/  PRMT R51, R63.reuse, 0x8880, RZ ;  /* 0x000088803f337816 */ /* 0x040fe200000000ff */
[----:B------:R-:W-:Y:S01]  /*88a0*/  IMAD.SHL.U32 R53, R63, 0x100, RZ ;  /* 0x000001003f357824 */ /* 0x000fe200078e00ff */
[----:B------:R-:W-:Y:S01]  /*88b0*/  SHF.R.S32.HI R52, RZ, 0x18, R52 ;  /* 0x00000018ff347819 */ /* 0x000fe20000011434 */
[C---:B------:R-:W-:Y:S02]  /*88c0*/  IMAD R28, R46.reuse, R32, RZ ;  /* 0x000000202e1c7224 */ /* 0x040fe400078e02ff */
[C---:B------:R-:W-:Y:S01]  /*88d0*/  IMAD R29, R46.reuse, R33, RZ ;  /* 0x000000212e1d7224 */ /* 0x040fe200078e02ff */
[----:B------:R-:W-:Y:S01]  /*88e0*/  SHF.R.S32.HI R53, RZ, 0x18, R53 ;  /* 0x00000018ff357819 */ /* 0x000fe20000011435 */
[-C--:B------:R-:W-:Y:S02]  /*88f0*/  IMAD R31, R49, R50.reuse, R31 ;  /* 0x00000032311f7224 */ /* 0x080fe400078e021f */
[----:B------:R-:W-:Y:S02]  /*8900*/  IMAD R28, R51, R50, R28 ;  /* 0x00000032331c7224 */ /* 0x000fe400078e021c */
[----:B------:R-:W-:Y:S01]  /*8910*/  IMAD R30, R46, R34, RZ ;  /* 0x000000222e1e7224 */ /* 0x000fe200078e02ff */
[----:B------:R-:W-:Y:S01]  /*8920*/  I2IP.S8.S32.SAT R75, R31, R26, RZ ;  /* 0x0000001a1f4b7239 */ /* 0x000fe200000014ff */
[----:B------:R-:W-:Y:S02]  /*8930*/  IMAD R29, R52, R50, R29 ;  /* 0x00000032341d7224 */ /* 0x000fe400078e021d */
[----:B------:R-:W-:Y:S01]  /*8940*/  IMAD R35, R46, R35, RZ ;  /* 0x000000232e237224 */ /* 0x000fe200078e02ff */
[----:B------:R-:W-:Y:S01]  /*8950*/  I2IP.S8.S32.SAT R70, R25, R24, R75 ;  /* 0x0000001819467239 */ /* 0x000fe2000000144b */
[-C--:B------:R-:W-:Y:S01]  /*8960*/  IMAD R30, R53, R50.reuse, R30 ;  /* 0x00000032351e7224 */ /* 0x080fe200078e021e */
[----:B------:R-:W-:Y:S01]  /*8970*/  LEA R75, R104, UR49, 0x3 ;  /* 0x00000031684b7c11 */ /* 0x000fe2000f8e18ff */
[----:B------:R-:W-:Y:S05]  /*8980*/  IMAD R35, R54, R50, R35 ;  /* 0x0000003236237224 */ /* 0x000fea00078e0223 */
[----:B------:R-:W-:Y:S04]  /*8990*/  I2IP.S8.S32.SAT R76, R35, R30, RZ ;  /* 0x0000001e234c7239 */ /* 0x000fe800000014ff */
[----:B------:R-:W-:Y:S02]  /*89a0*/  I2IP.S8.S32.SAT R71, R29, R28, R76 ;  /* 0x0000001c1d477239 */ /* 0x000fe4000000144c */
[----:B------:R-:W-:Y:S03]  /*89b0*/  @P6 SHF.L.U32 R76, R99, 0x1f, RZ ;  /* 0x0000001f634c6819 */ /* 0x000fe600000006ff */
[----:B------:R1:W-:Y:S01]  /*89c0*/  STS.128 [R112+0x2500], R68 ;  /* 0x0025004470007388 */ /* 0x0003e20000000c00 */
[----:B------:R-:W-:Y:S01]  /*89d0*/  @!PT LDS RZ, [RZ] ;  /* 0x00000000fffff984 */ /* 0x000fe20000000800 */
[----:B------:R-:W-:Y:S01]  /*89e0*/  @!PT LDS RZ, [RZ] ;  /* 0x00000000fffff984 */ /* 0x000fe20000000800 */
[----:B------:R-:W-:Y:S01]  /*89f0*/  @!PT LDS RZ, [RZ] ;  /* 0x00000000fffff984 */ /* 0x000fe20000000800 */
[----:B------:R-:W-:Y:S01]  /*8a00*/  @!PT LDS RZ, [RZ] ;  /* 0x00000000fffff984 */ /* 0x000fe20000000800 */
[----:B------:R2:W-:Y:S07]  /*8a10*/  MEMBAR.ALL.CTA ;  /* 0x0000000000007992 */ /* 0x0005ee0000008000 */
[----:B--2---:R-:W2:Y:S02]  /*8a20*/  FENCE.VIEW.ASYNC.S ;  /* 0x00000000000073c6 */ /* 0x004ea40000000000 */
[----:B--2---:R-:W-:Y:S06]  /*8a30*/  BAR.SYNC.DEFER_BLOCKING 0x1, 0x80 ;  /* 0x0042000000007b1d */ /* 0x004fec0000010000 */
[----:B------:R-:W-:Y:S05]  /*8a40*/  @P0 BRA `(.L_x_162) ;  /* 0x0000000000380947 */ /* 0x000fea0003800000 */
[----:B------:R-:W-:Y:S02]  /*8a50*/  UIADD3 UR4, UPT, UPT, UR49, 0x2500, URZ ;  /* 0x0000250031047890 */ /* 0x000fe4000fffe0ff */
[----:B------:R-:W-:Y:S01]  /*8a60*/  UIADD3 UR8, UP0, UPT, UR52, 0x680, URZ ;  /* 0x0000068034087890 */ /* 0x000fe2000ff1e0ff */
[----:B------:R-:W-:Y:S01]  /*8a70*/  UMOV UR43, UR36 ;  /* 0x00000024002b7c82 */ /* 0x000fe20008000000 */
[----:B------:R-:W-:Y:S02]  /*8a80*/  UIADD3 UR5, UPT, UPT, UR41, 0x40, URZ ;  /* 0x0000004029057890 */ /* 0x000fe4000fffe0ff */
[----:B------:R-:W-:Y:S01]  /*8a90*/  MOV R107, UR4 ;  /* 0x00000004006b7c02 */ /* 0x000fe20008000f00 */
[----:B------:R-:W-:Y:S02]  /*8aa0*/  UIADD3.X UR9, UPT, UPT, URZ, UR53, URZ, UP0, !UPT ;  /* 0x00000035ff097290 */ /* 0x000fe400087fe4ff */
[----:B------:R-:W-:Y:S01]  /*8ab0*/  UIADD3 UR4, UPT, UPT, UR49, 0x2d00, URZ ;  /* 0x00002d0031047890 */ /* 0x000fe2000fffe0ff */
[----:B------:R-:W-:Y:S01]  /*8ac0*/  R2UR UR40, R107 ;  /* 0x000000006b2872ca */ /* 0x000fe200000e0000 */
[----:B------:R-:W-:Y:S01]  /*8ad0*/  UMOV UR6, UR42 ;  /* 0x0000002a00067c82 */ /* 0x000fe20008000000 */
[----:B------:R-:W-:Y:S11]  /*8ae0*/  UMOV UR7, UR36 ;  /* 0x0000002400077c82 */ /* 0x000ff60008000000 */
[----:B------:R2:W-:Y:S01]  /*8af0*/  UTMASTG.3D [UR40], [UR8] ;  /* 0x00000028080073b5 */ /* 0x0005e20008010000 */
[----:B------:R2:W-:Y:S01]  /*8b00*/  UTMASTG.3D [UR4], [UR8] ;  /* 0x00000004080073b5 */ /* 0x0005e20008010000 */
[----:B------:R0:W-:Y:S01]  /*8b10*/  UTMACMDFLUSH ;  /* 0x00000000000079b7 */ /* 0x0001e20000000000 */
[----:B--2---:R-:W-:Y:S04]  /*8b20*/  DEPBAR.LE SB0, 0x1 ;  /* 0x000080400000791a */ /* 0x004fe80000000000 */
.L_x_162:
[----:B------:R-:W-:Y:S05]  /*8b30*/  BSYNC.RECONVERGENT B0 ;  /* 0x0000000000007941 */ /* 0x000fea0003800200 */
.L_x_161:
[----:B------:R-:W-:Y:S06]  /*8b40*/  BAR.SYNC.DEFER_BLOCKING 0x1, 0x80 ;  /* 0x0042000000007b1d */ /* 0x000fec0000010000 */
[----:B------:R-:W2:Y:S01]  /*8b50*/  @P6 SYNCS.PHASECHK.TRANS64.TRYWAIT P0, [R75+URZ+0x340], R76 ;  /* 0x0003404c4b0065a7 */ /* 0x000ea200080011ff */
[----:B------:R-:W-:Y:S01]  /*8b60*/  BSSY B1, `(.L_x_163) ;  /* 0x000001f000017945 */ /* 0x000fe20003800000 */
[----:B--2---:R-:W-:Y:S03]  /*8b70*/  @P6 SEL R55, RZ, 0x1, !P0 ;  /* 0x00000001ff376807 */ /* 0x004fe60004000000 */
[----:B------:R-:W-:Y:S05]  /*8b80*/  @!P6 BRA `(.L_x_164) ;  /* 0x000000000070e947 */ /* 0x000fea0003800000 */
[----:B------:R-:W-:Y:S01]  /*8b90*/  ISETP.NE.AND P1, PT, R72, RZ, PT ;  /* 0x000000ff4800720c */ /* 0x000fe20003f25270 */
[----:B------:R-:W-:Y:S01]  /*8ba0*/  BSSY B0, `(.L_x_165) ;  /* 0x0000008000007945 */ /* 0x000fe20003800000 */
[----:B------:R-:W-:Y:S11]  /*8bb0*/  ISETP.NE.AND P0, PT, R55, RZ, PT ;  /* 0x000000ff3700720c */ /* 0x000ff60003f05270 */
[----:B------:R-:W-:Y:S04]  /*8bc0*/  @P1 IMAD R73, R104, 0x1000, R73 ;  /* 0x0000100068491824 */ /* 0x000fe800078e0249 */
[----:B------:R-:W-:Y:S01]  /*8bd0*/  @P1 IMAD.IADD R74, R74, 0x1, R73 ;  /* 0x000000014a4a1824 */ /* 0x000fe200078e0249 */
[----:B------:R-:W-:Y:S06]  /*8be0*/  @P0 BRA `(.L_x_166) ;  /* 0x00000000000c0947 */ /* 0x000fec0003800000 */
[----:B------:R-:W-:Y:S04]  /*8bf0*/  SHF.L.U32 R0, R99, 0x1f, RZ ;  /* 0x0000001f63007819 */ /* 0x000fe800000006ff */
[----:B------:R-:W2:Y:S02]  /*8c00*/  SYNCS.PHASECHK.TRANS64.TRYWAIT P0, [R75+URZ+0x340], R0 ;  /* 0x000340004b0075a7 */ /* 0x000ea400080011ff */
[----:B--2---:R-:W-:Y:S05]  /*8c10*/  @!P0 BRA `(.L_x_167) ;  /* 0x0000002800a48947 */ /* 0x004fea0003800000 */
.L_x_166:
[----:B------:R-:W-:Y:S05]  /*8c20*/  BSYNC B0 ;  /* 0x0000000000007941 */ /* 0x000fea0003800000 */
.L_x_165:
[----:B------:R-:W-:Y:S01]  /*8c30*/  ISETP.NE.AND P0, PT, R72, RZ, PT ;  /* 0x000000ff4800720c */ /* 0x000fe20003f05270 */
[----:B--2---:R-:W-:Y:S02]  /*8c40*/  VIADD R75, R75, 0x350 ;  /* 0x000003504b4b7836 */ /* 0x004fe40000000000 */
[----:B------:R-:W-:Y:S02]  /*8c50*/  IMAD.U32 R0, RZ, RZ, UR37 ;  /* 0x00000025ff007e24 */ /* 0x000fe4000f8e00ff */
[----:B------:R-:W-:Y:S03]  /*8c60*/  VIADD R104, R104, 0x1 ;  /* 0x0000000168687836 */ /* 0x000fe60000000000 */
[----:B------:R-:W-:Y:S05]  /*8c70*/  PRMT R0, R0, 0x654, R75 ;  /* 0x0000065400007816 */ /* 0x000fea000000004b */
[----:B------:R2:W3:Y:S04]  /*8c80*/  @P0 LDS.128 R56, [R73+0x500] ;  /* 0x0005000049380984 */ /* 0x0004e80000000c00 */
[----:B------:R2:W4:Y:S01]  /*8c90*/  @P0 LDS.128 R60, [R74+0x500] ;  /* 0x000500004a3c0984 */ /* 0x0005220000000c00 */
        /* <DEDUP_REMOVED lines=10> */
[----:B--23--:R-:W-:Y:S02]  /*8d40*/  LOP3.LUT R99, R99, R0, RZ, 0x3c, !PT ;  /* 0x0000000063637212 */ /* 0x00cfe400078e3cff */
.L_x_164:
[----:B------:R-:W-:Y:S05]  /*8d50*/  BSYNC B1 ;  /* 0x0000000000017941 */ /* 0x000fea0003800000 */
.L_x_163:
[----:B------:R-:W-:Y:S05]  /*8d60*/  VIADD R0, R48, 0x20 ;  /* 0x0000002030007836 */ /* 0x000fea0000000000 */
[----:B------:R-:W-:Y:S04]  /*8d70*/  SHF.R.U32.HI R0, RZ, 0x15, R0 ;  /* 0x00000015ff007819 */ /* 0x000fe80000011600 */
[----:B------:R-:W-:Y:S11]  /*8d80*/  LOP3.LUT P0, RZ, R0, 0x3, R97, 0x48, !PT ;  /* 0x0000000300ff7812 */ /* 0x000ff60007804861 */
[----:B------:R-:W-:Y:S02]  /*8d90*/  @!UPT UIADD3 URZ, UPT, UPT, URZ, URZ, URZ ;  /* 0x000000fffffff290 */ /* 0x000fe4000fffe0ff */
[----:B------:R-:W-:Y:S05]  /*8da0*/  @!P0 BRA `(.L_x_168) ;  /* 0x0000000000408947 */ /* 0x000fea0003800000 */
[----:B------:R-:W2:Y:S01]  /*8db0*/  LDCU.64 UR8, c[0x4][0x70] ;  /* 0x01000e00ff0877ac */ /* 0x000ea20008000a00 */
[----:B------:R-:W-:Y:S01]  /*8dc0*/  MOV R3, 0x0 ;  /* 0x0000000000037802 */ /* 0x000fe20000000f00 */
[----:B------:R-:W-:Y:S02]  /*8dd0*/  HFMA2 R12, -RZ, RZ, 0, 5.9604644775390625e-08 ;  /* 0x00000001ff0c7431 */ /* 0x000fe400000001ff */
[----:B------:R-:W-:Y:S02]  /*8de0*/  IMAD.MOV.U32 R8, RZ, RZ, 0x192 ;  /* 0x00000192ff087424 */ /* 0x000fe400078e00ff */
[----:B------:R-:W-:Y:S01]  /*8df0*/  IMAD.MOV.U32 R13, RZ, RZ, RZ ;  /* 0x000000ffff0d7224 */ /* 0x000fe200078e00ff */
[----:B------:R-:W3:Y:S01]  /*8e00*/  LDCU.64 UR6, c[0x4][0x78] ;  /* 0x01000f00ff0677ac */ /* 0x000ee20008000a00 */
[----:B------:R-:W1:Y:S01]  /*8e10*/  LDC.64 R2, c[0x4][R3] ;  /* 0x0100000003027b82 */ /* 0x000e620000000a00 */
[----:B------:R-:W5:Y:S01]  /*8e20*/  LDCU.64 UR4, c[0x4][0x10] ;  /* 0x01000200ff0477ac */ /* 0x000f620008000a00 */
[----:B--2---:R-:W-:Y:S01]  /*8e30*/  MOV R5, UR9 ;  /* 0x0000000900057c02 */ /* 0x004fe20008000f00 */
[----:B------:R-:W-:Y:S01]  /*8e40*/  IMAD.U32 R4, RZ, RZ, UR8 ;  /* 0x00000008ff047e24 */ /* 0x000fe2000f8e00ff */
[----:B---3--:R-:W-:Y:S01]  /*8e50*/  MOV R7, UR7 ;  /* 0x0000000700077c02 */ /* 0x008fe20008000f00 */
[----:B------:R-:W-:Y:S01]  /*8e60*/  IMAD.U32 R6, RZ, RZ, UR6 ;  /* 0x00000006ff067e24 */ /* 0x000fe2000f8e00ff */
[----:B-----5:R-:W-:Y:S01]  /*8e70*/  MOV R11, UR5 ;  /* 0x00000005000b7c02 */ /* 0x020fe20008000f00 */
[----:B------:R-:W-:Y:S02]  /*8e80*/  IMAD.U32 R10, RZ, RZ, UR4 ;  /* 0x00000004ff0a7e24 */ /* 0x000fe4000f8e00ff */
[----:B------:R-:W-:Y:S07]  /*8e90*/  LEPC R20, `(.L_x_168) ;  /* 0x000000001014794e */ /* 0x000fee0000000000 */
[----:B-1--4-:R-:W-:Y:S05]  /*8ea0*/  CALL.ABS.NOINC R2 ;  /* 0x0000000002007343 */ /* 0x012fea0003c00000 */
.L_x_168:
[----:B------:R-:W-:Y:S01]  /*8eb0*/  ISETP.NE.AND P0, PT, R108, RZ, PT ;  /* 0x000000ff6c00720c */ /* 0x000fe20003f05270 */
[----:B------:R-:W-:Y:S05]  /*8ec0*/  WARPSYNC.ALL ;  /* 0x0000000000007948 */ /* 0x000fea0003800000 */
[----:B------:R-:W-:Y:S01]  /*8ed0*/  R2UR UR4, R48 ;  /* 0x00000000300472ca */ /* 0x000fe200000e0000 */
[----:B------:R-:W-:Y:S01]  /*8ee0*/  IMAD.U32 R77, R58, 0x10000, RZ ;  /* 0x000100003a4d7824 */ /* 0x000fe200078e00ff */
[----:B------:R-:W-:Y:S01]  /*8ef0*/  SHF.L.U32 R51, R56, 0x10, RZ ;  /* 0x0000001038337819 */ /* 0x000fe200000006ff */
[----:B----4-:R-:W-:Y:S01]  /*8f00*/  IMAD.U32 R76, R60, 0x10000, RZ ;  /* 0x000100003c4c7824 */ /* 0x010fe200078e00ff */
[----:B------:R-:W-:Y:S01]  /*8f10*/  PRMT R49, R56, 0x8880, RZ ;  /* 0x0000888038317816 */ /* 0x000fe200000000ff */
[----:B-1----:R-:W-:Y:S01]  /*8f20*/  IMAD.U32 R66, R62, 0x10000, RZ ;  /* 0x000100003e427824 */ /* 0x002fe200078e00ff */
[----:B------:R-:W-:Y:S01]  /*8f30*/  SHF.L.U32 R52, R56, 0x8, RZ ;  /* 0x0000000838347819 */ /* 0x000fe200000006ff */
[----:B------:R-:W-:Y:S01]  /*8f40*/  BSSY.RECONVERGENT B0, `(.L_x_169) ;  /* 0x00000a0000007945 */ /* 0x000fe20003800200 */
[----:B------:R-:W-:Y:S02]  /*8f50*/  SHF.R.S32.HI R51, RZ, 0x18, R51 ;  /* 0x00000018ff337819 */ /* 0x000fe40000011433 */
[C---:B------:R-:W-:Y:S02]  /*8f60*/  PRMT R82, R57.reuse, 0x8880, RZ ;  /* 0x0000888039527816 */ /* 0x040fe400000000ff */
[----:B------:R-:W-:Y:S01]  /*8f70*/  SHF.R.S32.HI R52, RZ, 0x18, R52 ;  /* 0x00000018ff347819 */ /* 0x000fe20000011434 */
[----:B------:R-:W1:Y:S01]  /*8f80*/  LDTM.x32 R4, tmem[UR4+0x20] ;  /* 0x00002004000479ee */ /* 0x000e6200082c0000 */
[----:B------:R-:W-:Y:S01]  /*8f90*/  NOP ;  /* 0x0000000000007918 */ /* 0x000fe20000000000 */
[----:B------:R-:W-:Y:S02]  /*8fa0*/  IADD3 R110, PT, PT, R110, 0x3b0, RZ ;  /* 0x000003b06e6e7810 */ /* 0x000fe40007ffe0ff */
[----:B------:R-:W-:Y:S02]  /*8fb0*/  SHF.R.S32.HI R53, RZ, 0x18, R56 ;  /* 0x00000018ff357819 */ /* 0x000fe40000011438 */
[----:B------:R-:W-:Y:S02]  /*8fc0*/  LOP3.LUT R110, R110, 0xfefffff8, RZ, 0xc0, !PT ;  /* 0xfefffff86e6e7812 */ /* 0x000fe400078ec0ff */
[----:B------:R-:W-:Y:S02]  /*8fd0*/  SHF.L.U32 R81, R57, 0x10, RZ ;  /* 0x0000001039517819 */ /* 0x000fe400000006ff */
[----:B-1----:R1:W-:Y:S01]  /*8fe0*/  SYNCS.ARRIVE.TRANS64.RED.A1T0 RZ, [R110+URZ], RZ ;  /* 0x000000ff6eff79a7 */ /* 0x0023e200081004ff */
[----:B------:R-:W-:Y:S02]  /*8ff0*/  PRMT R79, R58, 0x8880, RZ ;  /* 0x000088803a4f7816 */ /* 0x000fe400000000ff */
[----:B------:R-:W-:Y:S02]  /*9000*/  SHF.R.S32.HI R54, RZ, 0x18, R57 ;  /* 0x00000018ff367819 */ /* 0x000fe40000011439 */
[C---:B------:R-:W-:Y:S02]  /*9010*/  PRMT R73, R59.reuse, 0x8880, RZ ;  /* 0x000088803b497816 */ /* 0x040fe400000000ff */
[----:B------:R-:W-:Y:S02]  /*9020*/  SHF.R.S32.HI R55, RZ, 0x18, R58 ;  /* 0x00000018ff377819 */ /* 0x000fe4000001143a */
[----:B------:R-:W-:Y:S02]  /*9030*/  SHF.L.U32 R72, R59, 0x10, RZ ;  /* 0x000000103b487819 */ /* 0x000fe400000006ff */
[----:B------:R-:W-:Y:S02]  /*9040*/  PRMT R78, R60, 0x8880, RZ ;  /* 0x000088803c4e7816 */ /* 0x000fe400000000ff */
[----:B------:R-:W-:Y:S01]  /*9050*/  SHF.R.S32.HI R56, RZ, 0x18, R59 ;  /* 0x00000018ff387819 */ /* 0x000fe2000001143b */
[C---:B------:R-:W-:Y:S01]  /*9060*/  IMAD R0, R46.reuse, R4, RZ ;  /* 0x000000042e007224 */ /* 0x040fe200078e02ff */
[C---:B------:R-:W-:Y:S01]  /*9070*/  PRMT R70, R61.reuse, 0x8880, RZ ;  /* 0x000088803d467816 */ /* 0x040fe200000000ff */
[C---:B------:R-:W-:Y:S01]  /*9080*/  IMAD R2, R46.reuse, R5, RZ ;  /* 0x000000052e027224 */ /* 0x040fe200078e02ff */
[----:B------:R-:W-:Y:S01]  /*9090*/  SHF.L.U32 R69, R61, 0x10, RZ ;  /* 0x000000103d457819 */ /* 0x000fe200000006ff */
[----:B------:R-:W-:Y:S01]  /*90a0*/  IMAD R3, R46, R6, RZ ;  /* 0x000000062e037224 */ /* 0x000fe200078e02ff */
[----:B------:R-:W-:Y:S01]  /*90b0*/  PRMT R67, R62, 0x8880, RZ ;  /* 0x000088803e437816 */ /* 0x000fe200000000ff */
[-C--:B------:R-:W-:Y:S01]  /*90c0*/  IMAD R0, R49, R50.reuse, R0 ;  /* 0x0000003231007224 */ /* 0x080fe200078e0200 */
[----:B------:R-:W-:Y:S01]  /*90d0*/  PRMT R64, R63, 0x8880, RZ ;  /* 0x000088803f407816 */ /* 0x000fe200000000ff */
[----:B------:R-:W-:Y:S01]  /*90e0*/  IMAD R7, R46, R7, RZ ;  /* 0x000000072e077224 */ /* 0x000fe200078e02ff */
[----:B------:R-:W-:Y:S01]  /*90f0*/  SHF.L.U32 R80, R57, 0x8, RZ ;  /* 0x0000000839507819 */ /* 0x000fe200000006ff */
[-C--:B------:R-:W-:Y:S01]  /*9100*/  IMAD R2, R51, R50.reuse, R2 ;  /* 0x0000003233027224 */ /* 0x080fe200078e0202 */
[----:B------:R-:W-:Y:S01]  /*9110*/  SHF.R.S32.HI R51, RZ, 0x18, R81 ;  /* 0x00000018ff337819 */ /* 0x000fe20000011451 */
[----:B------:R-:W-:Y:S01]  /*9120*/  IMAD R3, R52, R50, R3 ;  /* 0x0000003234037224 */ /* 0x000fe200078e0203 */
[----:B------:R-:W-:Y:S01]  /*9130*/  SHF.R.S32.HI R52, RZ, 0x18, R72 ;  /* 0x00000018ff347819 */ /* 0x000fe20000011448 */
[----:B------:R-:W-:Y:S01]  /*9140*/  IMAD.MOV.U32 R49, RZ, RZ, R82 ;  /* 0x000000ffff317224 */ /* 0x000fe200078e0052 */
[----:B------:R-:W-:Y:S01]  /*9150*/  SHF.R.S32.HI R57, RZ, 0x18, R60 ;  /* 0x00000018ff397819 */ /* 0x000fe2000001143c */
[----:B------:R-:W-:Y:S01]  /*9160*/  IMAD R8, R46, R8, RZ ;  /* 0x000000082e087224 */ /* 0x000fe200078e02ff */
[----:B------:R-:W-:Y:S01]  /*9170*/  SHF.L.U32 R74, R58, 0x8, RZ ;  /* 0x000000083a4a7819 */ /* 0x000fe200000006ff */
[----:B------:R-:W-:Y:S01]  /*9180*/  IMAD R7, R53, R50, R7 ;  /* 0x0000003235077224 */ /* 0x000fe200078e0207 */
[----:B------:R-:W-:Y:S01]  /*9190*/  SHF.R.S32.HI R53, RZ, 0x18, R80 ;  /* 0x00000018ff357819 */ /* 0x000fe20000011450 */
[C---:B------:R-:W-:Y:S01]  /*91a0*/  IMAD R9, R46.reuse, R9, RZ ;  /* 0x000000092e097224 */ /* 0x040fe200078e02ff */
[----:B------:R-:W-:Y:S01]  /*91b0*/  SHF.R.S32.HI R58, RZ, 0x18, R61 ;  /* 0x00000018ff3a7819 */ /* 0x000fe2000001143d */
[C---:B------:R-:W-:Y:S01]  /*91c0*/  IMAD R10, R46.reuse, R10, RZ ;  /* 0x0000000a2e0a7224 */ /* 0x040fe200078e02ff */
[----:B------:R-:W-:Y:S01]  /*91d0*/  I2IP.S8.S32.SAT R101, R7, R3, RZ ;  /* 0x0000000307657239 */ /* 0x000fe200000014ff */
[----:B------:R-:W-:Y:S01]  /*91e0*/  IMAD R8, R49, R50, R8 ;  /* 0x0000003231087224 */ /* 0x000fe200078e0208 */
[----:B------:R-:W-:Y:S01]  /*91f0*/  MOV R49, R79 ;  /* 0x0000004f00317202 */ /* 0x000fe20000000f00 */
[----:B------:R-:W-:Y:S01]  /*9200*/  IMAD R11, R46, R11, RZ ;  /* 0x0000000b2e0b7224 */ /* 0x000fe200078e02ff */
[----:B------:R-:W-:Y:S01]  /*9210*/  I2IP.S8.S32.SAT R100, R2, R0, R101 ;  /* 0x0000000002647239 */ /* 0x000fe20000001465 */
[-C--:B------:R-:W-:Y:S01]  /*9220*/  IMAD R9, R51, R50.reuse, R9 ;  /* 0x0000003233097224 */ /* 0x080fe200078e0209 */
[----:B------:R-:W-:Y:S01]  /*9230*/  SHF.R.S32.HI R51, RZ, 0x18, R77 ;  /* 0x00000018ff337819 */ /* 0x000fe2000001144d */
[----:B------:R-:W-:Y:S01]  /*9240*/  IMAD R10, R53, R50, R10 ;  /* 0x00000032350a7224 */ /* 0x000fe200078e020a */
[----:B------:R-:W-:Y:S01]  /*9250*/  SHF.L.U32 R71, R59, 0x8, RZ ;  /* 0x000000083b477819 */ /* 0x000fe200000006ff */
[----:B------:R-:W-:Y:S01]  /*9260*/  IMAD R4, R46, R12, RZ ;  /* 0x0000000c2e047224 */ /* 0x000fe200078e02ff */
[----:B------:R-:W-:Y:S01]  /*9270*/  SHF.R.S32.HI R59, RZ, 0x18, R62 ;  /* 0x00000018ff3b7819 */ /* 0x000fe2000001143e */
[-C--:B------:R-:W-:Y:S01]  /*9280*/  IMAD R11, R54, R50.reuse, R11 ;  /* 0x00000032360b7224 */ /* 0x080fe200078e020b */
[----:B------:R-:W-:Y:S01]  /*9290*/  SHF.R.S32.HI R53, RZ, 0x18, R71 ;  /* 0x00000018ff357819 */ /* 0x000fe20000011447 */
[----:B------:R-:W-:Y:S01]  /*92a0*/  IMAD R5, R46, R13, RZ ;  /* 0x0000000d2e057224 */ /* 0x000fe200078e02ff */
[----:B------:R-:W-:Y:S01]  /*92b0*/  SHF.L.U32 R75, R60, 0x8, RZ ;  /* 0x000000083c4b7819 */ /* 0x000fe200000006ff */
[----:B------:R-:W-:Y:S01]  /*92c0*/  IMAD R4, R49, R50, R4 ;  /* 0x0000003231047224 */ /* 0x000fe200078e0204 */
[----:B------:R-:W-:Y:S01]  /*92d0*/  SHF.R.S32.HI R49, RZ, 0x18, R74 ;  /* 0x00000018ff317819 */ /* 0x000fe2000001144a */
[C---:B------:R-:W-:Y:S01]  /*92e0*/  IMAD R6, R46.reuse, R14, RZ ;  /* 0x0000000e2e067224 */ /* 0x040fe200078e02ff */
[----:B------:R-:W-:Y:S01]  /*92f0*/  I2IP.S8.S32.SAT R102, R11, R10, RZ ;  /* 0x0000000a0b667239 */ /* 0x000fe200000014ff */
[C---:B------:R-:W-:Y:S01]  /*9300*/  IMAD R15, R46.reuse, R15, RZ ;  /* 0x0000000f2e0f7224 */ /* 0x040fe200078e02ff */
[----:B------:R-:W-:Y:S01]  /*9310*/  SHF.R.S32.HI R60, RZ, 0x18, R63 ;  /* 0x00000018ff3c7819 */ /* 0x000fe2000001143f */
[----:B------:R-:W-:Y:S01]  /*9320*/  IMAD R5, R51, R50, R5 ;  /* 0x0000003233057224 */ /* 0x000fe200078e0205 */
[----:B------:R-:W-:Y:S01]  /*9330*/  MOV R51, R73 ;  /* 0x0000004900337202 */ /* 0x000fe20000000f00 */
[C---:B------:R-:W-:Y:S01]  /*9340*/  IMAD R12, R46.reuse, R16, RZ ;  /* 0x000000102e0c7224 */ /* 0x040fe200078e02ff */
[----:B------:R-:W-:Y:S01]  /*9350*/  I2IP.S8.S32.SAT R101, R9, R8, R102 ;  /* 0x0000000809657239 */ /* 0x000fe20000001466 */
[----:B------:R-:W-:Y:S01]  /*9360*/  IMAD R6, R49, R50, R6 ;  /* 0x0000003231067224 */ /* 0x000fe200078e0206 */
[----:B------:R-:W-:Y:S01]  /*9370*/  MOV R49, R78 ;  /* 0x0000004e00317202 */ /* 0x000fe20000000f00 */
[----:B------:R-:W-:Y:S01]  /*9380*/  IMAD R13, R46, R17, RZ ;  /* 0x000000112e0d7224 */ /* 0x000fe200078e02ff */
[----:B------:R-:W-:Y:S01]  /*9390*/  SHF.L.U32 R68, R61, 0x8, RZ ;  /* 0x000000083d447819 */ /* 0x000fe200000006ff */
[----:B------:R-:W-:Y:S01]  /*93a0*/  IMAD R15, R55, R50, R15 ;  /* 0x00000032370f7224 */ /* 0x000fe200078e020f */
[----:B------:R-:W-:Y:S01]  /*93b0*/  SHF.L.U32 R65, R62, 0x8, RZ ;  /* 0x000000083e417819 */ /* 0x000fe200000006ff */
[C---:B------:R-:W-:Y:S01]  /*93c0*/  IMAD R14, R46.reuse, R18, RZ ;  /* 0x000000122e0e7224 */ /* 0x040fe200078e02ff */
[----:B------:R-:W-:Y:S01]  /*93d0*/  SHF.L.U32 R62, R63, 0x10, RZ ;  /* 0x000000103f3e7819 */ /* 0x000fe200000006ff */
[----:B------:R-:W-:Y:S01]  /*93e0*/  IMAD R12, R51, R50, R12 ;  /* 0x00000032330c7224 */ /* 0x000fe200078e020c */
[----:B------:R-:W-:Y:S01]  /*93f0*/  I2IP.S8.S32.SAT R102, R15, R6, RZ ;  /* 0x000000060f667239 */ /* 0x000fe200000014ff */
[----:B------:R-:W-:Y:S01]  /*9400*/  IMAD R19, R46, R19, RZ ;  /* 0x000000132e137224 */ /* 0x000fe200078e02ff */
[----:B------:R-:W-:Y:S01]  /*9410*/  SHF.R.S32.HI R51, RZ, 0x18, R76 ;  /* 0x00000018ff337819 */ /* 0x000fe2000001144c */
[----:B------:R-:W-:Y:S01]  /*9420*/  IMAD R13, R52, R50, R13 ;  /* 0x00000032340d7224 */ /* 0x000fe200078e020d */
[----:B------:R-:W-:Y:S01]  /*9430*/  I2IP.S8.S32.SAT R102, R5, R4, R102 ;  /* 0x0000000405667239 */ /* 0x000fe20000001466 */
[C---:B------:R-:W-:Y:S01]  /*9440*/  IMAD R16, R46.reuse, R20, RZ ;  /* 0x000000142e107224 */ /* 0x040fe200078e02ff */
[----:B------:R-:W-:Y:S01]  /*9450*/  SHF.R.S32.HI R52, RZ, 0x18, R62 ;  /* 0x00000018ff347819 */ /* 0x000fe2000001143e */
[-C--:B------:R-:W-:Y:S01]  /*9460*/  IMAD R14, R53, R50.reuse, R14 ;  /* 0x00000032350e7224 */ /* 0x080fe200078e020e */
[----:B------:R-:W-:Y:S01]  /*9470*/  SHF.R.S32.HI R53, RZ, 0x18, R75 ;  /* 0x00000018ff357819 */ /* 0x000fe2000001144b */
[----:B------:R-:W-:Y:S01]  /*9480*/  IMAD R17, R46, R21, RZ ;  /* 0x000000152e117224 */ /* 0x000fe200078e02ff */
[----:B------:R-:W-:Y:S01]  /*9490*/  SHF.L.U32 R61, R63, 0x8, RZ ;  /* 0x000000083f3d7819 */ /* 0x000fe200000006ff */
[----:B------:R-:W-:Y:S01]  /*94a0*/  IMAD R19, R56, R50, R19 ;  /* 0x0000003238137224 */ /* 0x000fe200078e0213 */
[----:B-1----:R-:W-:Y:S01]  /*94b0*/  IADD3 R110, PT, PT, R44, 0x1, RZ ;  /* 0x000000012c6e7810 */ /* 0x002fe20007ffe0ff */
[C---:B------:R-:W-:Y:S02]  /*94c0*/  IMAD R18, R46.reuse, R22, RZ ;  /* 0x000000162e127224 */ /* 0x040fe400078e02ff */
[----:B------:R-:W-:Y:S01]  /*94d0*/  IMAD R16, R49, R50, R16 ;  /* 0x0000003231107224 */ /* 0x000fe200078e0210 */
[----:B------:R-:W-:Y:S01]  /*94e0*/  I2IP.S8.S32.SAT R103, R19, R14, RZ ;  /* 0x0000000e13677239 */ /* 0x000fe200000014ff */
[C---:B------:R-:W-:Y:S02]  /*94f0*/  IMAD R23, R46.reuse, R23, RZ ;  /* 0x000000172e177224 */ /* 0x040fe400078e02ff */
[----:B------:R-:W-:Y:S01]  /*9500*/  IMAD R17, R51, R50, R17 ;  /* 0x0000003233117224 */ /* 0x000fe200078e0211 */
[----:B------:R-:W-:Y:S01]  /*9510*/  I2IP.S8.S32.SAT R103, R13, R12, R103 ;  /* 0x0000000c0d677239 */ /* 0x000fe20000001467 */
[C---:B------:R-:W-:Y:S01]  /*9520*/  IMAD R20, R46.reuse, R24, RZ ;  /* 0x000000182e147224 */ /* 0x040fe200078e02ff */
[----:B------:R-:W-:Y:S01]  /*9530*/  SHF.R.S32.HI R51, RZ, 0x18, R69 ;  /* 0x00000018ff337819 */ /* 0x000fe20000011445 */
[-C--:B------:R-:W-:Y:S01]  /*9540*/  IMAD R18, R53, R50.reuse, R18 ;  /* 0x0000003235127224 */ /* 0x080fe200078e0212 */
[----:B------:R-:W-:Y:S01]  /*9550*/  SHF.R.S32.HI R53, RZ, 0x18, R68 ;  /* 0x00000018ff357819 */ /* 0x000fe20000011444 */
[----:B------:R-:W-:Y:S01]  /*9560*/  IMAD.MOV.U32 R49, RZ, RZ, R70 ;  /* 0x000000ffff317224 */ /* 0x000fe200078e0046 */
[----:B------:R1:W-:Y:S01]  /*9570*/  STS.128 [R95+UR49+0x3500], R100 ;  /* 0x003500645f007988 */ /* 0x0003e20008000c31 */
[C---:B------:R-:W-:Y:S02]  /*9580*/  IMAD R21, R46.reuse, R25, RZ ;  /* 0x000000192e157224 */ /* 0x040fe400078e02ff */
[----:B------:R-:W-:Y:S02]  /*9590*/  IMAD R23, R57, R50, R23 ;  /* 0x0000003239177224 */ /* 0x000fe400078e0217 */
[C---:B------:R-:W-:Y:S02]  /*95a0*/  IMAD R22, R46.reuse, R26, RZ ;  /* 0x0000001a2e167224 */ /* 0x040fe400078e02ff */
[----:B------:R-:W-:Y:S01]  /*95b0*/  IMAD R20, R49, R50, R20 ;  /* 0x0000003231147224 */ /* 0x000fe200078e0214 */
[----:B------:R-:W-:Y:S01]  /*95c0*/  I2IP.S8.S32.SAT R116, R23, R18, RZ ;  /* 0x0000001217747239 */ /* 0x000fe200000014ff */
[C---:B------:R-:W-:Y:S01]  /*95d0*/  IMAD R27, R46.reuse, R27, RZ ;  /* 0x0000001b2e1b7224 */ /* 0x040fe200078e02ff */
[----:B------:R-:W-:Y:S01]  /*95e0*/  MOV R49, R67 ;  /* 0x0000004300317202 */ /* 0x000fe20000000f00 */
[----:B------:R-:W-:Y:S01]  /*95f0*/  IMAD R21, R51, R50, R21 ;  /* 0x0000003233157224 */ /* 0x000fe200078e0215 */
[----:B------:R-:W-:Y:S01]  /*9600*/  I2IP.S8.S32.SAT R116, R17, R16, R116 ;  /* 0x0000001011747239 */ /* 0x000fe20000001474 */
[----:B------:R-:W-:Y:S01]  /*9610*/  IMAD R24, R46, R28, RZ ;  /* 0x0000001c2e187224 */ /* 0x000fe200078e02ff */
[----:B------:R-:W-:Y:S01]  /*9620*/  SHF.R.S32.HI R51, RZ, 0x18, R66 ;  /* 0x00000018ff337819 */ /* 0x000fe20000011442 */
[-C--:B------:R-:W-:Y:S01]  /*9630*/  IMAD R22, R53, R50.reuse, R22 ;  /* 0x0000003235167224 */ /* 0x080fe200078e0216 */
[----:B------:R-:W-:Y:S01]  /*9640*/  SHF.R.S32.HI R53, RZ, 0x18, R61 ;  /* 0x00000018ff357819 */ /* 0x000fe2000001143d */
[-C--:B------:R-:W-:Y:S02]  /*9650*/  IMAD R27, R58, R50.reuse, R27 ;  /* 0x000000323a1b7224 */ /* 0x080fe400078e021b */
[C---:B------:R-:W-:Y:S02]  /*9660*/  IMAD R25, R46.reuse, R29, RZ ;  /* 0x0000001d2e197224 */ /* 0x040fe400078e02ff */
[----:B------:R-:W-:Y:S01]  /*9670*/  IMAD R24, R49, R50, R24 ;  /* 0x0000003231187224 */ /* 0x000fe200078e0218 */
[----:B------:R-:W-:Y:S01]  /*9680*/  SHF.R.S32.HI R49, RZ, 0x18, R65 ;  /* 0x00000018ff317819 */ /* 0x000fe20000011441 */
[C---:B------:R-:W-:Y:S01]  /*9690*/  IMAD R26, R46.reuse, R30, RZ ;  /* 0x0000001e2e1a7224 */ /* 0x040fe200078e02ff */
[----:B------:R-:W-:Y:S01]  /*96a0*/  I2IP.S8.S32.SAT R117, R27, R22, RZ ;  /* 0x000000161b757239 */ /* 0x000fe200000014ff */
[C---:B------:R-:W-:Y:S02]  /*96b0*/  IMAD R31, R46.reuse, R31, RZ ;  /* 0x0000001f2e1f7224 */ /* 0x040fe400078e02ff */
[----:B------:R-:W-:Y:S01]  /*96c0*/  IMAD R25, R51, R50, R25 ;  /* 0x0000003233197224 */ /* 0x000fe200078e0219 */
[----:B------:R-:W-:Y:S01]  /*96d0*/  MOV R51, R64 ;  /* 0x0000004000337202 */ /* 0x000fe20000000f00 */
[C---:B------:R-:W-:Y:S01]  /*96e0*/  IMAD R28, R46.reuse, R32, RZ ;  /* 0x000000202e1c7224 */ /* 0x040fe200078e02ff */
[----:B------:R-:W-:Y:S01]  /*96f0*/  I2IP.S8.S32.SAT R117, R21, R20, R117 ;  /* 0x0000001415757239 */ /* 0x000fe20000001475 */
[-C--:B------:R-:W-:Y:S02]  /*9700*/  IMAD R26, R49, R50.reuse, R26 ;  /* 0x00000032311a7224 */ /* 0x080fe400078e021a */
[C---:B------:R-:W-:Y:S02]  /*9710*/  IMAD R29, R46.reuse, R33, RZ ;  /* 0x000000212e1d7224 */ /* 0x040fe400078e02ff */
[-C--:B------:R-:W-:Y:S02]  /*9720*/  IMAD R31, R59, R50.reuse, R31 ;  /* 0x000000323b1f7224 */ /* 0x080fe400078e021f */
[----:B------:R-:W-:Y:S02]  /*9730*/  IMAD R28, R51, R50, R28 ;  /* 0x00000032331c7224 */ /* 0x000fe400078e021c */
[----:B------:R-:W-:Y:S01]  /*9740*/  IMAD R30, R46, R34, RZ ;  /* 0x000000222e1e7224 */ /* 0x000fe200078e02ff */
[----:B------:R-:W-:Y:S01]  /*9750*/  I2IP.S8.S32.SAT R113, R31, R26, RZ ;  /* 0x0000001a1f717239 */ /* 0x000fe200000014ff */
[----:B------:R-:W-:Y:S02]  /*9760*/  IMAD R29, R52, R50, R29 ;  /* 0x00000032341d7224 */ /* 0x000fe400078e021d */
[----:B------:R-:W-:Y:S01]  /*9770*/  IMAD R35, R46, R35, RZ ;  /* 0x000000232e237224 */ /* 0x000fe200078e02ff */
[----:B------:R-:W-:Y:S01]  /*9780*/  I2IP.S8.S32.SAT R118, R25, R24, R113 ;  /* 0x0000001819767239 */ /* 0x000fe20000001471 */
[-C--:B------:R-:W-:Y:S02]  /*9790*/  IMAD R30, R53, R50.reuse, R30 ;  /* 0x00000032351e7224 */ /* 0x080fe400078e021e */
[----:B------:R-:W-:Y:S05]  /*97a0*/  IMAD R35, R60, R50, R35 ;  /* 0x000000323c237224 */ /* 0x000fea00078e0223 */
[----:B------:R-:W-:Y:S04]  /*97b0*/  I2IP.S8.S32.SAT R114, R35, R30, RZ ;  /* 0x0000001e23727239 */ /* 0x000fe800000014ff */
[----:B------:R-:W-:Y:S05]  /*97c0*/  I2IP.S8.S32.SAT R119, R29, R28, R114 ;  /* 0x0000001c1d777239 */ /* 0x000fea0000001472 */
        /* <DEDUP_REMOVED lines=9> */
[----:B------:R-:W-:Y:S02]  /*9860*/  UIADD3 UR12, UP0, UPT, UR52, 0x680, URZ ;  /* 0x00000680340c7890 */ /* 0x000fe4000ff1e0ff */
[----:B------:R-:W-:Y:S02]  /*9870*/  UIADD3 UR9, UPT, UPT, UR41, 0x20, URZ ;  /* 0x0000002029097890 */ /* 0x000fe4000fffe0ff */
[----:B------:R-:W-:Y:S02]  /*9880*/  UIADD3 UR8, UPT, UPT, UR49, 0x3500, URZ ;  /* 0x0000350031087890 */ /* 0x000fe4000fffe0ff */
[----:B------:R-:W-:Y:S01]  /*9890*/  UIADD3.X UR13, UPT, UPT, URZ, UR53, URZ, UP0, !UPT ;  /* 0x00000035ff0d7290 */ /* 0x000fe200087fe4ff */
[----:B------:R-:W-:Y:S01]  /*98a0*/  UMOV UR10, UR42 ;  /* 0x0000002a000a7c82 */ /* 0x000fe20008000000 */
[----:B------:R-:W-:Y:S01]  /*98b0*/  UMOV UR11, UR36 ;  /* 0x00000024000b7c82 */ /* 0x000fe20008000000 */
[----:B------:R-:W-:Y:S02]  /*98c0*/  UIADD3 UR5, UPT, UPT, UR41, 0x60, URZ ;  /* 0x0000006029057890 */ /* 0x000fe4000fffe0ff */
[----:B------:R-:W-:Y:S01]  /*98d0*/  UIADD3 UR4, UPT, UPT, UR49, 0x3d00, URZ ;  /* 0x00003d0031047890 */ /* 0x000fe2000fffe0ff */
[----:B------:R-:W-:Y:S03]  /*98e0*/  UMOV UR6, UR42 ;  /* 0x0000002a00067c82 */ /* 0x000fe60008000000 */
[----:B------:R2:W-:Y:S01]  /*98f0*/  UTMASTG.3D [UR8], [UR12] ;  /* 0x000000080c0073b5 */ /* 0x0005e20008010000 */
[----:B------:R-:W-:Y:S04]  /*9900*/  UMOV UR7, UR36 ;  /* 0x0000002400077c82 */ /* 0x000fe80008000000 */
[----:B------:R2:W-:Y:S01]  /*9910*/  UTMASTG.3D [UR4], [UR12] ;  /* 0x000000040c0073b5 */ /* 0x0005e20008010000 */
[----:B------:R0:W-:Y:S01]  /*9920*/  UTMACMDFLUSH ;  /* 0x00000000000079b7 */ /* 0x0001e20000000000 */
[----:B--2---:R-:W-:Y:S04]  /*9930*/  DEPBAR.LE SB0, 0x1 ;  /* 0x000080400000791a */ /* 0x004fe80000000000 */
.L_x_170:
[----:B------:R-:W-:Y:S05]  /*9940*/  BSYNC.RECONVERGENT B0 ;  /* 0x0000000000007941 */ /* 0x000fea0003800200 */
.L_x_169:
[----:B------:R-:W-:Y:S01]  /*9950*/  BAR.SYNC.DEFER_BLOCKING 0x1, 0x80 ;  /* 0x0042000000007b1d */ /* 0x000fe20000010000 */
[----:B------:R-:W-:Y:S01]  /*9960*/  ISETP.NE.AND P2, PT, R109, RZ, PT ;  /* 0x000000ff6d00720c */ /* 0x000fe20003f45270 */
[----:B------:R-:W-:Y:S01]  /*9970*/  IMAD.IADD R20, R43, 0x1, R83 ;  /* 0x000000012b147824 */ /* 0x000fe200078e0253 */
[----:B------:R-:W-:Y:S01]  /*9980*/  ISETP.NE.AND P0, PT, R111, 0x2, PT ;  /* 0x000000026f00780c */ /* 0x000fe20003f05270 */
[----:B------:R-:W-:Y:S01]  /*9990*/  IMAD.IADD R21, R45, 0x1, R90 ;  /* 0x000000012d157824 */ /* 0x000fe200078e025a */
[----:B------:R-:W-:Y:S02]  /*99a0*/  ISETP.NE.AND P1, PT, R110, 0x4, PT ;  /* 0x000000046e00780c */ /* 0x000fe40003f25270 */
[----:B------:R-:W-:Y:S02]  /*99b0*/  SEL R0, RZ, 0x1, P0 ;  /* 0x00000001ff007807 */ /* 0x000fe40000000000 */
[----:B------:R-:W-:Y:S02]  /*99c0*/  SEL R3, RZ, 0x1, P1 ;  /* 0x00000001ff037807 */ /* 0x000fe40000800000 */
[----:B------:R-:W-:Y:S02]  /*99d0*/  LOP3.LUT R105, R105, R0, RZ, 0x3c, !PT ;  /* 0x0000000069697212 */ /* 0x000fe400078e3cff */
[----:B------:R-:W-:Y:S02]  /*99e0*/  LOP3.LUT R106, R106, R3, RZ, 0x3c, !PT ;  /* 0x000000036a6a7212 */ /* 0x000fe400078e3cff */
[----:B------:R-:W-:Y:S02]  /*99f0*/  @P2 R2UR UR36, R98 ;  /* 0x00000000622422ca */ /* 0x000fe400000e0000 */
[----:B------:R-:W-:Y:S02]  /*9a00*/  SEL R111, R111, RZ, P0 ;  /* 0x000000ff6f6f7207 */ /* 0x000fe40000000000 */
[----:B------:R-:W-:Y:S01]  /*9a10*/  SEL R44, R110, RZ, P1 ;  /* 0x000000ff6e2c7207 */ /* 0x000fe20000800000 */
[----:B------:R-:W-:Y:S10]  /*9a20*/  @P2 BRA `(.L_x_171) ;  /* 0xffffffd400bc2947 */ /* 0x000ff4000383ffff */
[----:B------:R-:W-:Y:S05]  /*9a30*/  EXIT ;  /* 0x000000000000794d */ /* 0x000fea0003800000 */
.L_x_25:
[----:B--2---:R2:W4:Y:S02]  /*9a40*/  SYNCS.PHASECHK.TRANS64.TRYWAIT P0, [R3+URZ+0x3e0], R2 ;  /* 0x0003e002030075a7 */ /* 0x00452400080011ff */
[----:B----4-:R-:W-:Y:S05]  /*9a50*/  @!P0 NANOSLEEP.SYNCS 0x989680 ;  /* 0x009896800000895d */ /* 0x010fea0003900000 */
[----:B------:R-:W4:Y:S02]  /*9a60*/  @!P0 SYNCS.PHASECHK.TRANS64 P0, [R3+URZ+0x3e0], R2 ;  /* 0x0003e002030085a7 */ /* 0x000f2400080010ff */
[----:B----4-:R-:W-:Y:S05]  /*9a70*/  @!P0 BRA `(.L_x_25) ;  /* 0xfffffffc00f08947 */ /* 0x010fea000383ffff */
[----:B------:R-:W-:Y:S05]  /*9a80*/  BRA `(.L_x_172) ;  /* 0xffffff8000d87947 */ /* 0x000fea000383ffff */
.L_x_28:
[----:B-1----:R-:W-:-:S07]  /*9a90*/  MOV R2, UR33 ;  /* 0x0000002100027c02 */ /* 0x002fce0008000f00 */
.L_x_173:
[----:B-1----:R1:W2:Y:S02]  /*9aa0*/  SYNCS.PHASECHK.TRANS64.TRYWAIT P0, [R2+URZ+0x1a0], R5 ;  /* 0x0001a005020075a7 */ /* 0x0022a400080011ff */
[----:B--2---:R-:W-:Y:S05]  /*9ab0*/  @!P0 NANOSLEEP.SYNCS 0x989680 ;  /* 0x009896800000895d */ /* 0x004fea0003900000 */
[----:B------:R-:W2:Y:S02]  /*9ac0*/  @!P0 SYNCS.PHASECHK.TRANS64 P0, [R2+URZ+0x1a0], R5 ;  /* 0x0001a005020085a7 */ /* 0x000ea400080010ff */
[----:B--2---:R-:W-:Y:S05]  /*9ad0*/  @!P0 BRA `(.L_x_173) ;  /* 0xfffffffc00f08947 */ /* 0x004fea000383ffff */
[----:B------:R-:W-:Y:S05]  /*9ae0*/  BRA `(.L_x_27) ;  /* 0xffffff84003c7947 */ /* 0x000fea000383ffff */
.L_x_35:
[----:B-1----:R-:W-:-:S07]  /*9af0*/  MOV R2, UR17 ;  /* 0x0000001100027c02 */ /* 0x002fce0008000f00 */
.L_x_174:
[----:B-1----:R1:W2:Y:S02]  /*9b00*/  SYNCS.PHASECHK.TRANS64.TRYWAIT P0, [R2+URZ+0x1a0], R5 ;  /* 0x0001a005020075a7 */ /* 0x0022a400080011ff */
[----:B--2---:R-:W-:Y:S05]  /*9b10*/  @!P0 NANOSLEEP.SYNCS 0x989680 ;  /* 0x009896800000895d */ /* 0x004fea0003900000 */
[----:B------:R-:W2:Y:S02]  /*9b20*/  @!P0 SYNCS.PHASECHK.TRANS64 P0, [R2+URZ+0x1a0], R5 ;  /* 0x0001a005020085a7 */ /* 0x000ea400080010ff */
[----:B--2---:R-:W-:Y:S05]  /*9b30*/  @!P0 BRA `(.L_x_174) ;  /* 0xfffffffc00f08947 */ /* 0x004fea000383ffff */
[----:B------:R-:W-:Y:S05]  /*9b40*/  BRA `(.L_x_34) ;  /* 0xffffff8400f47947 */ /* 0x000fea000383ffff */
.L_x_40:
[----:B-1----:R1:W2:Y:S02]  /*9b50*/  SYNCS.PHASECHK.TRANS64.TRYWAIT P0, [R2+URZ+0x370], R3 ;  /* 0x00037003020075a7 */ /* 0x0022a400080011ff */
[----:B--2---:R-:W-:Y:S05]  /*9b60*/  @!P0 NANOSLEEP.SYNCS 0x989680 ;  /* 0x009896800000895d */ /* 0x004fea0003900000 */
[----:B------:R-:W2:Y:S02]  /*9b70*/  @!P0 SYNCS.PHASECHK.TRANS64 P0, [R2+URZ+0x370], R3 ;  /* 0x00037003020085a7 */ /* 0x000ea400080010ff */
[----:B--2---:R-:W-:Y:S05]  /*9b80*/  @!P0 BRA `(.L_x_40) ;  /* 0xfffffffc00f08947 */ /* 0x004fea000383ffff */
[----:B------:R-:W-:Y:S05]  /*9b90*/  BRA `(.L_x_175) ;  /* 0xffffff8800947947 */ /* 0x000fea000383ffff */
.L_x_44:
[----:B---3--:R-:W-:-:S07]  /*9ba0*/  MOV R0, UR4 ;  /* 0x0000000400007c02 */ /* 0x008fce0008000f00 */
.L_x_176:
[----:B-1----:R1:W2:Y:S02]  /*9bb0*/  SYNCS.PHASECHK.TRANS64.TRYWAIT P0, [R0+URZ], R3 ;  /* 0x00000003000075a7 */ /* 0x0022a400080011ff */
[----:B--2---:R-:W-:Y:S05]  /*9bc0*/  @!P0 NANOSLEEP.SYNCS 0x989680 ;  /* 0x009896800000895d */ /* 0x004fea0003900000 */
[----:B------:R-:W2:Y:S02]  /*9bd0*/  @!P0 SYNCS.PHASECHK.TRANS64 P0, [R0+URZ], R3 ;  /* 0x00000003000085a7 */ /* 0x000ea400080010ff */
[----:B--2---:R-:W-:Y:S05]  /*9be0*/  @!P0 BRA `(.L_x_176) ;  /* 0xfffffffc00f08947 */ /* 0x004fea000383ffff */
[----:B------:R-:W-:Y:S05]  /*9bf0*/  BRA `(.L_x_177) ;  /* 0xffffff9000047947 */ /* 0x000fea000383ffff */
.L_x_45:
[----:B---3--:R-:W-:-:S07]  /*9c00*/  MOV R0, UR4 ;  /* 0x0000000400007c02 */ /* 0x008fce0008000f00 */
.L_x_178:
[----:B-1----:R1:W2:Y:S02]  /*9c10*/  SYNCS.PHASECHK.TRANS64.TRYWAIT P0, [R0+URZ], R3 ;  /* 0x00000003000075a7 */ /* 0x0022a400080011ff */
[----:B--2---:R-:W-:Y:S05]  /*9c20*/  @!P0 NANOSLEEP.SYNCS 0x989680 ;  /* 0x009896800000895d */ /* 0x004fea0003900000 */
[----:B------:R-:W2:Y:S02]  /*9c30*/  @!P0 SYNCS.PHASECHK.TRANS64 P0, [R0+URZ], R3 ;  /* 0x00000003000085a7 */ /* 0x000ea400080010ff */
[----:B--2---:R-:W-:Y:S05]  /*9c40*/  @!P0 BRA `(.L_x_178) ;  /* 0xfffffffc00f08947 */ /* 0x004fea000383ffff */
[----:B------:R-:W-:Y:S05]  /*9c50*/  BRA `(.L_x_179) ;  /* 0xffffff9000107947 */ /* 0x000fea000383ffff */
.L_x_46:
[----:B---3--:R-:W-:-:S07]  /*9c60*/  MOV R0, UR4 ;  /* 0x0000000400007c02 */ /* 0x008fce0008000f00 */
.L_x_180:
[----:B-1----:R1:W2:Y:S02]  /*9c70*/  SYNCS.PHASECHK.TRANS64.TRYWAIT P0, [R0+URZ], R3 ;  /* 0x00000003000075a7 */ /* 0x0022a400080011ff */
[----:B--2---:R-:W-:Y:S05]  /*9c80*/  @!P0 NANOSLEEP.SYNCS 0x989680 ;  /* 0x009896800000895d */ /* 0x004fea0003900000 */
[----:B------:R-:W2:Y:S02]  /*9c90*/  @!P0 SYNCS.PHASECHK.TRANS64 P0, [R0+URZ], R3 ;  /* 0x00000003000085a7 */ /* 0x000ea400080010ff */
[----:B--2---:R-:W-:Y:S05]  /*9ca0*/  @!P0 BRA `(.L_x_180) ;  /* 0xfffffffc00f08947 */ /* 0x004fea000383ffff */
[----:B------:R-:W-:Y:S05]  /*9cb0*/  BRA `(.L_x_181) ;  /* 0xffffff90001c7947 */ /* 0x000fea000383ffff */
.L_x_47:
[----:B---3--:R-:W-:-:S07]  /*9cc0*/  MOV R0, UR4 ;  /* 0x0000000400007c02 */ /* 0x008fce0008000f00 */
.L_x_182:
[----:B-1----:R1:W2:Y:S02]  /*9cd0*/  SYNCS.PHASECHK.TRANS64.TRYWAIT P0, [R0+URZ], R3 ;  /* 0x00000003000075a7 */ /* 0x0022a400080011ff */
[----:B--2---:R-:W-:Y:S05]  /*9ce0*/  @!P0 NANOSLEEP.SYNCS 0x989680 ;  /* 0x009896800000895d */ /* 0x004fea0003900000 */
[----:B------:R-:W2:Y:S02]  /*9cf0*/  @!P0 SYNCS.PHASECHK.TRANS64 P0, [R0+URZ], R3 ;  /* 0x00000003000085a7 */ /* 0x000ea400080010ff */
[----:B--2---:R-:W-:Y:S05]  /*9d00*/  @!P0 BRA `(.L_x_182) ;  /* 0xfffffffc00f08947 */ /* 0x004fea000383ffff */
[----:B------:R-:W-:Y:S05]  /*9d10*/  BRA `(.L_x_183) ;  /* 0xffffff9000287947 */ /* 0x000fea000383ffff */
.L_x_48:
[----:B---3--:R-:W-:-:S07]  /*9d20*/  MOV R0, UR4 ;  /* 0x0000000400007c02 */ /* 0x008fce0008000f00 */
.L_x_184:
[----:B-1----:R1:W2:Y:S02]  /*9d30*/  SYNCS.PHASECHK.TRANS64.TRYWAIT P0, [R0+URZ], R3 ;  /* 0x00000003000075a7 */ /* 0x0022a400080011ff */
[----:B--2---:R-:W-:Y:S05]  /*9d40*/  @!P0 NANOSLEEP.SYNCS 0x989680 ;  /* 0x009896800000895d */ /* 0x004fea0003900000 */
[----:B------:R-:W2:Y:S02]  /*9d50*/  @!P0 SYNCS.PHASECHK.TRANS64 P0, [R0+URZ], R3 ;  /* 0x00000003000085a7 */ /* 0x000ea400080010ff */
[----:B--2---:R-:W-:Y:S05]  /*9d60*/  @!P0 BRA `(.L_x_184) ;  /* 0xfffffffc00f08947 */ /* 0x004fea000383ffff */
[----:B------:R-:W-:Y:S05]  /*9d70*/  BRA `(.L_x_185) ;  /* 0xffffff9000347947 */ /* 0x000fea000383ffff */
.L_x_49:
[----:B---3--:R-:W-:-:S07]  /*9d80*/  MOV R0, UR4 ;  /* 0x0000000400007c02 */ /* 0x008fce0008000f00 */
.L_x_186:
[----:B-1----:R1:W2:Y:S02]  /*9d90*/  SYNCS.PHASECHK.TRANS64.TRYWAIT P0, [R0+URZ], R3 ;  /* 0x00000003000075a7 */ /* 0x0022a400080011ff */
[----:B--2---:R-:W-:Y:S05]  /*9da0*/  @!P0 NANOSLEEP.SYNCS 0x989680 ;  /* 0x009896800000895d */ /* 0x004fea0003900000 */
[----:B------:R-:W2:Y:S02]  /*9db0*/  @!P0 SYNCS.PHASECHK.TRANS64 P0, [R0+URZ], R3 ;  /* 0x00000003000085a7 */ /* 0x000ea400080010ff */
[----:B--2---:R-:W-:Y:S05]  /*9dc0*/  @!P0 BRA `(.L_x_186) ;  /* 0xfffffffc00f08947 */ /* 0x004fea000383ffff */
[----:B------:R-:W-:Y:S05]  /*9dd0*/  BRA `(.L_x_187) ;  /* 0xffffff9000407947 */ /* 0x000fea000383ffff */
.L_x_50:
[----:B---3--:R-:W-:-:S07]  /*9de0*/  MOV R0, UR4 ;  /* 0x0000000400007c02 */ /* 0x008fce0008000f00 */
.L_x_188:
[----:B-1----:R1:W2:Y:S02]  /*9df0*/  SYNCS.PHASECHK.TRANS64.TRYWAIT P0, [R0+URZ], R3 ;  /* 0x00000003000075a7 */ /* 0x0022a400080011ff */
[----:B--2---:R-:W-:Y:S05]  /*9e00*/  @!P0 NANOSLEEP.SYNCS 0x989680 ;  /* 0x009896800000895d */ /* 0x004fea0003900000 */
[----:B------:R-:W2:Y:S02]  /*9e10*/  @!P0 SYNCS.PHASECHK.TRANS64 P0, [R0+URZ], R3 ;  /* 0x00000003000085a7 */ /* 0x000ea400080010ff */
[----:B--2---:R-:W-:Y:S05]  /*9e20*/  @!P0 BRA `(.L_x_188) ;  /* 0xfffffffc00f08947 */ /* 0x004fea000383ffff */
[----:B------:R-:W-:Y:S05]  /*9e30*/  BRA `(.L_x_189) ;  /* 0xffffff90004c7947 */ /* 0x000fea000383ffff */
.L_x_51:
[----:B---3--:R-:W-:-:S07]  /*9e40*/  MOV R0, UR4 ;  /* 0x0000000400007c02 */ /* 0x008fce0008000f00 */
.L_x_190:
[----:B-1----:R1:W2:Y:S02]  /*9e50*/  SYNCS.PHASECHK.TRANS64.TRYWAIT P0, [R0+URZ], R3 ;  /* 0x00000003000075a7 */ /* 0x0022a400080011ff */
[----:B--2---:R-:W-:Y:S05]  /*9e60*/  @!P0 NANOSLEEP.SYNCS 0x989680 ;  /* 0x009896800000895d */ /* 0x004fea0003900000 */
[----:B------:R-:W2:Y:S02]  /*9e70*/  @!P0 SYNCS.PHASECHK.TRANS64 P0, [R0+URZ], R3 ;  /* 0x00000003000085a7 */ /* 0x000ea400080010ff */
[----:B--2---:R-:W-:Y:S05]  /*9e80*/  @!P0 BRA `(.L_x_190) ;  /* 0xfffffffc00f08947 */ /* 0x004fea000383ffff */
[----:B------:R-:W-:Y:S05]  /*9e90*/  BRA `(.L_x_191) ;  /* 0xffffff9000587947 */ /* 0x000fea000383ffff */
.L_x_52:
[----:B---3--:R-:W-:-:S07]  /*9ea0*/  MOV R0, UR4 ;  /* 0x0000000400007c02 */ /* 0x008fce0008000f00 */
.L_x_192:
[----:B-1----:R1:W2:Y:S02]  /*9eb0*/  SYNCS.PHASECHK.TRANS64.TRYWAIT P0, [R0+URZ], R3 ;  /* 0x00000003000075a7 */ /* 0x0022a400080011ff */
[----:B--2---:R-:W-:Y:S05]  /*9ec0*/  @!P0 NANOSLEEP.SYNCS 0x989680 ;  /* 0x009896800000895d */ /* 0x004fea0003900000 */
[----:B------:R-:W2:Y:S02]  /*9ed0*/  @!P0 SYNCS.PHASECHK.TRANS64 P0, [R0+URZ], R3 ;  /* 0x00000003000085a7 */ /* 0x000ea400080010ff */
[----:B--2---:R-:W-:Y:S05]  /*9ee0*/  @!P0 BRA `(.L_x_192) ;  /* 0xfffffffc00f08947 */ /* 0x004fea000383ffff */
[----:B------:R-:W-:Y:S05]  /*9ef0*/  BRA `(.L_x_193) ;  /* 0xffffff9000647947 */ /* 0x000fea000383ffff */
.L_x_53:
[----:B---3--:R-:W-:-:S07]  /*9f00*/  MOV R0, UR4 ;  /* 0x0000000400007c02 */ /* 0x008fce0008000f00 */
.L_x_194:
[----:B-1----:R1:W2:Y:S02]  /*9f10*/  SYNCS.PHASECHK.TRANS64.TRYWAIT P0, [R0+URZ], R3 ;  /* 0x00000003000075a7 */ /* 0x0022a400080011ff */
[----:B--2---:R-:W-:Y:S05]  /*9f20*/  @!P0 NANOSLEEP.SYNCS 0x989680 ;  /* 0x009896800000895d */ /* 0x004fea0003900000 */
[----:B------:R-:W2:Y:S02]  /*9f30*/  @!P0 SYNCS.PHASECHK.TRANS64 P0, [R0+URZ], R3 ;  /* 0x00000003000085a7 */ /* 0x000ea400080010ff */
[----:B--2---:R-:W-:Y:S05]  /*9f40*/  @!P0 BRA `(.L_x_194) ;  /* 0xfffffffc00f08947 */ /* 0x004fea000383ffff */
[----:B------:R-:W-:Y:S05]  /*9f50*/  BRA `(.L_x_195) ;  /* 0xffffff9000707947 */ /* 0x000fea000383ffff */
.L_x_54:
[----:B---3--:R-:W-:-:S07]  /*9f60*/  MOV R0, UR4 ;  /* 0x0000000400007c02 */ /* 0x008fce0008000f00 */
.L_x_196:
[----:B-1----:R1:W2:Y:S02]  /*9f70*/  SYNCS.PHASECHK.TRANS64.TRYWAIT P0, [R0+URZ], R3 ;  /* 0x00000003000075a7 */ /* 0x0022a400080011ff */
[----:B--2---:R-:W-:Y:S05]  /*9f80*/  @!P0 NANOSLEEP.SYNCS 0x989680 ;  /* 0x009896800000895d */ /* 0x004fea0003900000 */
[----:B------:R-:W2:Y:S02]  /*9f90*/  @!P0 SYNCS.PHASECHK.TRANS64 P0, [R0+URZ], R3 ;  /* 0x00000003000085a7 */ /* 0x000ea400080010ff */
[----:B--2---:R-:W-:Y:S05]  /*9fa0*/  @!P0 BRA `(.L_x_196) ;  /* 0xfffffffc00f08947 */ /* 0x004fea000383ffff */
[----:B------:R-:W-:Y:S05]  /*9fb0*/  BRA `(.L_x_197) ;  /* 0xffffff90007c7947 */ /* 0x000fea000383ffff */
.L_x_55:
[----:B---3--:R-:W-:-:S07]  /*9fc0*/  MOV R0, UR4 ;  /* 0x0000000400007c02 */ /* 0x008fce0008000f00 */
.L_x_198:
[----:B-1----:R1:W2:Y:S02]  /*9fd0*/  SYNCS.PHASECHK.TRANS64.TRYWAIT P0, [R0+URZ], R3 ;  /* 0x00000003000075a7 */ /* 0x0022a400080011ff */
[----:B--2---:R-:W-:Y:S05]  /*9fe0*/  @!P0 NANOSLEEP.SYNCS 0x989680 ;  /* 0x009896800000895d */ /* 0x004fea0003900000 */
[----:B------:R-:W2:Y:S02]  /*9ff0*/  @!P0 SYNCS.PHASECHK.TRANS64 P0, [R0+URZ], R3 ;  /* 0x00000003000085a7 */ /* 0x000ea400080010ff */
[----:B--2---:R-:W-:Y:S05]  /*a000*/  @!P0 BRA `(.L_x_198) ;  /* 0xfffffffc00f08947 */ /* 0x004fea000383ffff */
[----:B------:R-:W-:Y:S05]  /*a010*/  BRA `(.L_x_199) ;  /* 0xffffff9000887947 */ /* 0x000fea000383ffff */
.L_x_56:
[----:B---3--:R-:W-:-:S07]  /*a020*/  MOV R0, UR4 ;  /* 0x0000000400007c02 */ /* 0x008fce0008000f00 */
.L_x_200:
[----:B-1----:R1:W2:Y:S02]  /*a030*/  SYNCS.PHASECHK.TRANS64.TRYWAIT P0, [R0+URZ], R3 ;  /* 0x00000003000075a7 */ /* 0x0022a400080011ff */
[----:B--2---:R-:W-:Y:S05]  /*a040*/  @!P0 NANOSLEEP.SYNCS 0x989680 ;  /* 0x009896800000895d */ /* 0x004fea0003900000 */
[----:B------:R-:W2:Y:S02]  /*a050*/  @!P0 SYNCS.PHASECHK.TRANS64 P0, [R0+URZ], R3 ;  /* 0x00000003000085a7 */ /* 0x000ea400080010ff */
[----:B--2---:R-:W-:Y:S05]  /*a060*/  @!P0 BRA `(.L_x_200) ;  /* 0xfffffffc00f08947 */ /* 0x004fea000383ffff */
[----:B------:R-:W-:Y:S05]  /*a070*/  BRA `(.L_x_201) ;  /* 0xffffff9000947947 */ /* 0x000fea000383ffff */
.L_x_57:
[----:B---3--:R-:W-:-:S07]  /*a080*/  MOV R0, UR4 ;  /* 0x0000000400007c02 */ /* 0x008fce0008000f00 */
.L_x_202:
[----:B-1----:R1:W2:Y:S02]  /*a090*/  SYNCS.PHASECHK.TRANS64.TRYWAIT P0, [R0+URZ], R3 ;  /* 0x00000003000075a7 */ /* 0x0022a400080011ff */
[----:B--2---:R-:W-:Y:S05]  /*a0a0*/  @!P0 NANOSLEEP.SYNCS 0x989680 ;  /* 0x009896800000895d */ /* 0x004fea0003900000 */
[----:B------:R-:W2:Y:S02]  /*a0b0*/  @!P0 SYNCS.PHASECHK.TRANS64 P0, [R0+URZ], R3 ;  /* 0x00000003000085a7 */ /* 0x000ea400080010ff */
[----:B--2---:R-:W-:Y:S05]  /*a0c0*/  @!P0 BRA `(.L_x_202) ;  /* 0xfffffffc00f08947 */ /* 0x004fea000383ffff */
[----:B------:R-:W-:Y:S05]  /*a0d0*/  BRA `(.L_x_203) ;  /* 0xffffff9000a07947 */ /* 0x000fea000383ffff */
.L_x_58:
[----:B---3--:R-:W-:-:S07]  /*a0e0*/  MOV R0, UR4 ;  /* 0x0000000400007c02 */ /* 0x008fce0008000f00 */
.L_x_204:
[----:B-1----:R1:W2:Y:S02]  /*a0f0*/  SYNCS.PHASECHK.TRANS64.TRYWAIT P0, [R0+URZ], R3 ;  /* 0x00000003000075a7 */ /* 0x0022a400080011ff */
[----:B--2---:R-:W-:Y:S05]  /*a100*/  @!P0 NANOSLEEP.SYNCS 0x989680 ;  /* 0x009896800000895d */ /* 0x004fea0003900000 */
[----:B------:R-:W2:Y:S02]  /*a110*/  @!P0 SYNCS.PHASECHK.TRANS64 P0, [R0+URZ], R3 ;  /* 0x00000003000085a7 */ /* 0x000ea400080010ff */
[----:B--2---:R-:W-:Y:S05]  /*a120*/  @!P0 BRA `(.L_x_204) ;  /* 0xfffffffc00f08947 */ /* 0x004fea000383ffff */
[----:B------:R-:W-:Y:S05]  /*a130*/  BRA `(.L_x_205) ;  /* 0xffffff9000ac7947 */ /* 0x000fea000383ffff */
.L_x_59:
[----:B---3--:R-:W-:-:S07]  /*a140*/  MOV R0, UR4 ;  /* 0x0000000400007c02 */ /* 0x008fce0008000f00 */
.L_x_206:
[----:B-1----:R1:W2:Y:S02]  /*a150*/  SYNCS.PHASECHK.TRANS64.TRYWAIT P0, [R0+URZ], R3 ;  /* 0x00000003000075a7 */ /* 0x0022a400080011ff */
[----:B--2---:R-:W-:Y:S05]  /*a160*/  @!P0 NANOSLEEP.SYNCS 0x989680 ;  /* 0x009896800000895d */ /* 0x004fea0003900000 */
[----:B------:R-:W2:Y:S02]  /*a170*/  @!P0 SYNCS.PHASECHK.TRANS64 P0, [R0+URZ], R3 ;  /* 0x00000003000085a7 */ /* 0x000ea400080010ff */
[----:B--2---:R-:W-:Y:S05]  /*a180*/  @!P0 BRA `(.L_x_206) ;  /* 0xfffffffc00f08947 */ /* 0x004fea000383ffff */
[----:B------:R-:W-:Y:S05]  /*a190*/  BRA `(.L_x_207) ;  /* 0xffffff9000b87947 */ /* 0x000fea000383ffff */
.L_x_60:
[----:B---3--:R-:W-:-:S07]  /*a1a0*/  MOV R0, UR4 ;  /* 0x0000000400007c02 */ /* 0x008fce0008000f00 */
.L_x_208:
[----:B-1----:R1:W2:Y:S02]  /*a1b0*/  SYNCS.PHASECHK.TRANS64.TRYWAIT P0, [R0+URZ], R3 ;  /* 0x00000003000075a7 */ /* 0x0022a400080011ff */
[----:B--2---:R-:W-:Y:S05]  /*a1c0*/  @!P0 NANOSLEEP.SYNCS 0x989680 ;  /* 0x009896800000895d */ /* 0x004fea0003900000 */
[----:B------:R-:W2:Y:S02]  /*a1d0*/  @!P0 SYNCS.PHASECHK.TRANS64 P0, [R0+URZ], R3 ;  /* 0x00000003000085a7 */ /* 0x000ea400080010ff */
[----:B--2---:R-:W-:Y:S05]  /*a1e0*/  @!P0 BRA `(.L_x_208) ;  /* 0xfffffffc00f08947 */ /* 0x004fea000383ffff */
[----:B------:R-:W-:Y:S05]  /*a1f0*/  BRA `(.L_x_209) ;  /* 0xffffff9000c47947 */ /* 0x000fea000383ffff */
.L_x_61:
[----:B---3--:R-:W-:-:S07]  /*a200*/  MOV R0, UR4 ;  /* 0x0000000400007c02 */ /* 0x008fce0008000f00 */
.L_x_210:
[----:B-1----:R1:W2:Y:S02]  /*a210*/  SYNCS.PHASECHK.TRANS64.TRYWAIT P0, [R0+URZ], R3 ;  /* 0x00000003000075a7 */ /* 0x0022a400080011ff */
[----:B--2---:R-:W-:Y:S05]  /*a220*/  @!P0 NANOSLEEP.SYNCS 0x989680 ;  /* 0x009896800000895d */ /* 0x004fea0003900000 */
[----:B------:R-:W2:Y:S02]  /*a230*/  @!P0 SYNCS.PHASECHK.TRANS64 P0, [R0+URZ], R3 ;  /* 0x00000003000085a7 */ /* 0x000ea400080010ff */
[----:B--2---:R-:W-:Y:S05]  /*a240*/  @!P0 BRA `(.L_x_210) ;  /* 0xfffffffc00f08947 */ /* 0x004fea000383ffff */
[----:B------:R-:W-:Y:S05]  /*a250*/  BRA `(.L_x_211) ;  /* 0xffffff9000d07947 */ /* 0x000fea000383ffff */
.L_x_62:
[----:B---3--:R-:W-:-:S07]  /*a260*/  MOV R0, UR4 ;  /* 0x0000000400007c02 */ /* 0x008fce0008000f00 */
.L_x_212:
[----:B-1----:R1:W2:Y:S02]  /*a270*/  SYNCS.PHASECHK.TRANS64.TRYWAIT P0, [R0+URZ], R3 ;  /* 0x00000003000075a7 */ /* 0x0022a400080011ff */
[----:B--2---:R-:W-:Y:S05]  /*a280*/  @!P0 NANOSLEEP.SYNCS 0x989680 ;  /* 0x009896800000895d */ /* 0x004fea0003900000 */
[----:B------:R-:W2:Y:S02]  /*a290*/  @!P0 SYNCS.PHASECHK.TRANS64 P0, [R0+URZ], R3 ;  /* 0x00000003000085a7 */ /* 0x000ea400080010ff */
[----:B--2---:R-:W-:Y:S05]  /*a2a0*/  @!P0 BRA `(.L_x_212) ;  /* 0xfffffffc00f08947 */ /* 0x004fea000383ffff */
[----:B------:R-:W-:Y:S05]  /*a2b0*/  BRA `(.L_x_213) ;  /* 0xffffff9000dc7947 */ /* 0x000fea000383ffff */
.L_x_63:
[----:B---3--:R-:W-:-:S07]  /*a2c0*/  MOV R0, UR4 ;  /* 0x0000000400007c02 */ /* 0x008fce0008000f00 */
.L_x_214:
[----:B-1----:R1:W2:Y:S02]  /*a2d0*/  SYNCS.PHASECHK.TRANS64.TRYWAIT P0, [R0+URZ], R3 ;  /* 0x00000003000075a7 */ /* 0x0022a400080011ff */
[----:B--2---:R-:W-:Y:S05]  /*a2e0*/  @!P0 NANOSLEEP.SYNCS 0x989680 ;  /* 0x009896800000895d */ /* 0x004fea0003900000 */
[----:B------:R-:W2:Y:S02]  /*a2f0*/  @!P0 SYNCS.PHASECHK.TRANS64 P0, [R0+URZ], R3 ;  /* 0x00000003000085a7 */ /* 0x000ea400080010ff */
[----:B--2---:R-:W-:Y:S05]  /*a300*/  @!P0 BRA `(.L_x_214) ;  /* 0xfffffffc00f08947 */ /* 0x004fea000383ffff */
[----:B------:R-:W-:Y:S05]  /*a310*/  BRA `(.L_x_215) ;  /* 0xffffff9000e87947 */ /* 0x000fea000383ffff */
.L_x_64:
[----:B---3--:R-:W-:-:S07]  /*a320*/  MOV R0, UR4 ;  /* 0x0000000400007c02 */ /* 0x008fce0008000f00 */
.L_x_216:
[----:B-1----:R1:W2:Y:S02]  /*a330*/  SYNCS.PHASECHK.TRANS64.TRYWAIT P0, [R0+URZ], R3 ;  /* 0x00000003000075a7 */ /* 0x0022a400080011ff */
[----:B--2---:R-:W-:Y:S05]  /*a340*/  @!P0 NANOSLEEP.SYNCS 0x989680 ;  /* 0x009896800000895d */ /* 0x004fea0003900000 */
[----:B------:R-:W2:Y:S02]  /*a350*/  @!P0 SYNCS.PHASECHK.TRANS64 P0, [R0+URZ], R3 ;  /* 0x00000003000085a7 */ /* 0x000ea400080010ff */
[----:B--2---:R-:W-:Y:S05]  /*a360*/  @!P0 BRA `(.L_x_216) ;  /* 0xfffffffc00f08947 */ /* 0x004fea000383ffff */
[----:B------:R-:W-:Y:S05]  /*a370*/  BRA `(.L_x_217) ;  /* 0xffffff9000f47947 */ /* 0x000fea000383ffff */
.L_x_65:
[----:B---3--:R-:W-:-:S07]  /*a380*/  MOV R0, UR4 ;  /* 0x0000000400007c02 */ /* 0x008fce0008000f00 */
.L_x_218:
[----:B-1----:R1:W2:Y:S02]  /*a390*/  SYNCS.PHASECHK.TRANS64.TRYWAIT P0, [R0+URZ], R3 ;  /* 0x00000003000075a7 */ /* 0x0022a400080011ff */
[----:B--2---:R-:W-:Y:S05]  /*a3a0*/  @!P0 NANOSLEEP.SYNCS 0x989680 ;  /* 0x009896800000895d */ /* 0x004fea0003900000 */
[----:B------:R-:W2:Y:S02]  /*a3b0*/  @!P0 SYNCS.PHASECHK.TRANS64 P0, [R0+URZ], R3 ;  /* 0x00000003000085a7 */ /* 0x000ea400080010ff */
[----:B--2---:R-:W-:Y:S05]  /*a3c0*/  @!P0 BRA `(.L_x_218) ;  /* 0xfffffffc00f08947 */ /* 0x004fea000383ffff */
[----:B------:R-:W-:Y:S05]  /*a3d0*/  BRA `(.L_x_219) ;  /* 0xffffff9400007947 */ /* 0x000fea000383ffff */
.L_x_66:
[----:B---3--:R-:W-:-:S07]  /*a3e0*/  MOV R0, UR4 ;  /* 0x0000000400007c02 */ /* 0x008fce0008000f00 */
.L_x_220:
[----:B-1----:R1:W2:Y:S02]  /*a3f0*/  SYNCS.PHASECHK.TRANS64.TRYWAIT P0, [R0+URZ], R3 ;  /* 0x00000003000075a7 */ /* 0x0022a400080011ff */
[----:B--2---:R-:W-:Y:S05]  /*a400*/  @!P0 NANOSLEEP.SYNCS 0x989680 ;  /* 0x009896800000895d */ /* 0x004fea0003900000 */
[----:B------:R-:W2:Y:S02]  /*a410*/  @!P0 SYNCS.PHASECHK.TRANS64 P0, [R0+URZ], R3 ;  /* 0x00000003000085a7 */ /* 0x000ea400080010ff */
[----:B--2---:R-:W-:Y:S05]  /*a420*/  @!P0 BRA `(.L_x_220) ;  /* 0xfffffffc00f08947 */ /* 0x004fea000383ffff */
[----:B------:R-:W-:Y:S05]  /*a430*/  BRA `(.L_x_221) ;  /* 0xffffff94000c7947 */ /* 0x000fea000383ffff */
.L_x_67:
[----:B---3--:R-:W-:-:S07]  /*a440*/  MOV R0, UR4 ;  /* 0x0000000400007c02 */ /* 0x008fce0008000f00 */
.L_x_222:
[----:B-1----:R1:W2:Y:S02]  /*a450*/  SYNCS.PHASECHK.TRANS64.TRYWAIT P0, [R0+URZ], R3 ;  /* 0x00000003000075a7 */ /* 0x0022a400080011ff */
[----:B--2---:R-:W-:Y:S05]  /*a460*/  @!P0 NANOSLEEP.SYNCS 0x989680 ;  /* 0x009896800000895d */ /* 0x004fea0003900000 */
[----:B------:R-:W2:Y:S02]  /*a470*/  @!P0 SYNCS.PHASECHK.TRANS64 P0, [R0+URZ], R3 ;  /* 0x00000003000085a7 */ /* 0x000ea400080010ff */
[----:B--2---:R-:W-:Y:S05]  /*a480*/  @!P0 BRA `(.L_x_222) ;  /* 0xfffffffc00f08947 */ /* 0x004fea000383ffff */
[----:B------:R-:W-:Y:S05]  /*a490*/  BRA `(.L_x_223) ;  /* 0xffffff9400187947 */ /* 0x000fea000383ffff */
.L_x_68:
[----:B---3--:R-:W-:-:S07]  /*a4a0*/  MOV R0, UR4 ;  /* 0x0000000400007c02 */ /* 0x008fce0008000f00 */
.L_x_224:
[----:B-1----:R1:W2:Y:S02]  /*a4b0*/  SYNCS.PHASECHK.TRANS64.TRYWAIT P0, [R0+URZ], R3 ;  /* 0x00000003000075a7 */ /* 0x0022a400080011ff */
[----:B--2---:R-:W-:Y:S05]  /*a4c0*/  @!P0 NANOSLEEP.SYNCS 0x989680 ;  /* 0x009896800000895d */ /* 0x004fea0003900000 */
[----:B------:R-:W2:Y:S02]  /*a4d0*/  @!P0 SYNCS.PHASECHK.TRANS64 P0, [R0+URZ], R3 ;  /* 0x00000003000085a7 */ /* 0x000ea400080010ff */
[----:B--2---:R-:W-:Y:S05]  /*a4e0*/  @!P0 BRA `(.L_x_224) ;  /* 0xfffffffc00f08947 */ /* 0x004fea000383ffff */
[----:B------:R-:W-:Y:S05]  /*a4f0*/  BRA `(.L_x_225) ;  /* 0xffffff9400247947 */ /* 0x000fea000383ffff */
.L_x_69:
[----:B---3--:R-:W-:-:S07]  /*a500*/  MOV R0, UR4 ;  /* 0x0000000400007c02 */ /* 0x008fce0008000f00 */
.L_x_226:
[----:B-1----:R1:W2:Y:S02]  /*a510*/  SYNCS.PHASECHK.TRANS64.TRYWAIT P0, [R0+URZ], R3 ;  /* 0x00000003000075a7 */ /* 0x0022a400080011ff */
[----:B--2---:R-:W-:Y:S05]  /*a520*/  @!P0 NANOSLEEP.SYNCS 0x989680 ;  /* 0x009896800000895d */ /* 0x004fea0003900000 */
[----:B------:R-:W2:Y:S02]  /*a530*/  @!P0 SYNCS.PHASECHK.TRANS64 P0, [R0+URZ], R3 ;  /* 0x00000003000085a7 */ /* 0x000ea400080010ff */
[----:B--2---:R-:W-:Y:S05]  /*a540*/  @!P0 BRA `(.L_x_226) ;  /* 0xfffffffc00f08947 */ /* 0x004fea000383ffff */
[----:B------:R-:W-:Y:S05]  /*a550*/  BRA `(.L_x_227) ;  /* 0xffffff9400307947 */ /* 0x000fea000383ffff */
.L_x_70:
[----:B---3--:R-:W-:-:S07]  /*a560*/  MOV R0, UR4 ;  /* 0x0000000400007c02 */ /* 0x008fce0008000f00 */
.L_x_228:
[----:B-1----:R1:W2:Y:S02]  /*a570*/  SYNCS.PHASECHK.TRANS64.TRYWAIT P0, [R0+URZ], R3 ;  /* 0x00000003000075a7 */ /* 0x0022a400080011ff */
[----:B--2---:R-:W-:Y:S05]  /*a580*/  @!P0 NANOSLEEP.SYNCS 0x989680 ;  /* 0x009896800000895d */ /* 0x004fea0003900000 */
[----:B------:R-:W2:Y:S02]  /*a590*/  @!P0 SYNCS.PHASECHK.TRANS64 P0, [R0+URZ], R3 ;  /* 0x00000003000085a7 */ /* 0x000ea400080010ff */
[----:B--2---:R-:W-:Y:S05]  /*a5a0*/  @!P0 BRA `(.L_x_228) ;  /* 0xfffffffc00f08947 */ /* 0x004fea000383ffff */
[----:B------:R-:W-:Y:S05]  /*a5b0*/  BRA `(.L_x_229) ;  /* 0xffffff94003c7947 */ /* 0x000fea000383ffff */
.L_x_71:
[----:B---3--:R-:W-:-:S07]  /*a5c0*/  MOV R0, UR4 ;  /* 0x0000000400007c02 */ /* 0x008fce0008000f00 */
.L_x_230:
[----:B-1----:R1:W2:Y:S02]  /*a5d0*/  SYNCS.PHASECHK.TRANS64.TRYWAIT P0, [R0+URZ], R3 ;  /* 0x00000003000075a7 */ /* 0x0022a400080011ff */
[----:B--2---:R-:W-:Y:S05]  /*a5e0*/  @!P0 NANOSLEEP.SYNCS 0x989680 ;  /* 0x009896800000895d */ /* 0x004fea0003900000 */
[----:B------:R-:W2:Y:S02]  /*a5f0*/  @!P0 SYNCS.PHASECHK.TRANS64 P0, [R0+URZ], R3 ;  /* 0x00000003000085a7 */ /* 0x000ea400080010ff */
[----:B--2---:R-:W-:Y:S05]  /*a600*/  @!P0 BRA `(.L_x_230) ;  /* 0xfffffffc00f08947 */ /* 0x004fea000383ffff */
[----:B------:R-:W-:Y:S05]  /*a610*/  BRA `(.L_x_231) ;  /* 0xffffff9400487947 */ /* 0x000fea000383ffff */
.L_x_72:
[----:B---3--:R-:W-:-:S07]  /*a620*/  MOV R0, UR4 ;  /* 0x0000000400007c02 */ /* 0x008fce0008000f00 */
.L_x_232:
[----:B-1----:R1:W2:Y:S02]  /*a630*/  SYNCS.PHASECHK.TRANS64.TRYWAIT P0, [R0+URZ], R3 ;  /* 0x00000003000075a7 */ /* 0x0022a400080011ff */
[----:B--2---:R-:W-:Y:S05]  /*a640*/  @!P0 NANOSLEEP.SYNCS 0x989680 ;  /* 0x009896800000895d */ /* 0x004fea0003900000 */
[----:B------:R-:W2:Y:S02]  /*a650*/  @!P0 SYNCS.PHASECHK.TRANS64 P0, [R0+URZ], R3 ;  /* 0x00000003000085a7 */ /* 0x000ea400080010ff */
[----:B--2---:R-:W-:Y:S05]  /*a660*/  @!P0 BRA `(.L_x_232) ;  /* 0xfffffffc00f08947 */ /* 0x004fea000383ffff */
[----:B------:R-:W-:Y:S05]  /*a670*/  BRA `(.L_x_233) ;  /* 0xffffff9400547947 */ /* 0x000fea000383ffff */
.L_x_73:
[----:B---3--:R-:W-:-:S07]  /*a680*/  MOV R0, UR4 ;  /* 0x0000000400007c02 */ /* 0x008fce0008000f00 */
.L_x_234:
[----:B-1----:R1:W2:Y:S02]  /*a690*/  SYNCS.PHASECHK.TRANS64.TRYWAIT P0, [R0+URZ], R3 ;  /* 0x00000003000075a7 */ /* 0x0022a400080011ff */
[----:B--2---:R-:W-:Y:S05]  /*a6a0*/  @!P0 NANOSLEEP.SYNCS 0x989680 ;  /* 0x009896800000895d */ /* 0x004fea0003900000 */
[----:B------:R-:W2:Y:S02]  /*a6b0*/  @!P0 SYNCS.PHASECHK.TRANS64 P0, [R0+URZ], R3 ;  /* 0x00000003000085a7 */ /* 0x000ea400080010ff */
[----:B--2---:R-:W-:Y:S05]  /*a6c0*/  @!P0 BRA `(.L_x_234) ;  /* 0xfffffffc00f08947 */ /* 0x004fea000383ffff */
[----:B------:R-:W-:Y:S05]  /*a6d0*/  BRA `(.L_x_235) ;  /* 0xffffff9400607947 */ /* 0x000fea000383ffff */
.L_x_74:
[----:B---3--:R-:W-:-:S07]  /*a6e0*/  MOV R0, UR4 ;  /* 0x0000000400007c02 */ /* 0x008fce0008000f00 */
.L_x_236:
[----:B-1----:R1:W2:Y:S02]  /*a6f0*/  SYNCS.PHASECHK.TRANS64.TRYWAIT P0, [R0+URZ], R3 ;  /* 0x00000003000075a7 */ /* 0x0022a400080011ff */
[----:B--2---:R-:W-:Y:S05]  /*a700*/  @!P0 NANOSLEEP.SYNCS 0x989680 ;  /* 0x009896800000895d */ /* 0x004fea0003900000 */
[----:B------:R-:W2:Y:S02]  /*a710*/  @!P0 SYNCS.PHASECHK.TRANS64 P0, [R0+URZ], R3 ;  /* 0x00000003000085a7 */ /* 0x000ea400080010ff */
[----:B--2---:R-:W-:Y:S05]  /*a720*/  @!P0 BRA `(.L_x_236) ;  /* 0xfffffffc00f08947 */ /* 0x004fea000383ffff */
[----:B------:R-:W-:Y:S05]  /*a730*/  BRA `(.L_x_237) ;  /* 0xffffff94006c7947 */ /* 0x000fea000383ffff */
.L_x_75:
[----:B---3--:R-:W-:-:S07]  /*a740*/  MOV R0, UR4 ;  /* 0x0000000400007c02 */ /* 0x008fce0008000f00 */
.L_x_238:
[----:B-1----:R1:W2:Y:S02]  /*a750*/  SYNCS.PHASECHK.TRANS64.TRYWAIT P0, [R0+URZ], R3 ;  /* 0x00000003000075a7 */ /* 0x0022a400080011ff */
[----:B--2---:R-:W-:Y:S05]  /*a760*/  @!P0 NANOSLEEP.SYNCS 0x989680 ;  /* 0x009896800000895d */ /* 0x004fea0003900000 */
[----:B------:R-:W2:Y:S02]  /*a770*/  @!P0 SYNCS.PHASECHK.TRANS64 P0, [R0+URZ], R3 ;  /* 0x00000003000085a7 */ /* 0x000ea400080010ff */
[----:B--2---:R-:W-:Y:S05]  /*a780*/  @!P0 BRA `(.L_x_238) ;  /* 0xfffffffc00f08947 */ /* 0x004fea000383ffff */
[----:B------:R-:W-:Y:S05]  /*a790*/  BRA `(.L_x_239) ;  /* 0xffffff9400787947 */ /* 0x000fea000383ffff */
.L_x_76:
[----:B---3--:R-:W-:-:S07]  /*a7a0*/  MOV R0, UR4 ;  /* 0x0000000400007c02 */ /* 0x008fce0008000f00 */
.L_x_240:
[----:B-1----:R1:W2:Y:S02]  /*a7b0*/  SYNCS.PHASECHK.TRANS64.TRYWAIT P0, [R0+URZ], R3 ;  /* 0x00000003000075a7 */ /* 0x0022a400080011ff */
[----:B--2---:R-:W-:Y:S05]  /*a7c0*/  @!P0 NANOSLEEP.SYNCS 0x989680 ;  /* 0x009896800000895d */ /* 0x004fea0003900000 */
[----:B------:R-:W2:Y:S02]  /*a7d0*/  @!P0 SYNCS.PHASECHK.TRANS64 P0, [R0+URZ], R3 ;  /* 0x00000003000085a7 */ /* 0x000ea400080010ff */
[----:B--2---:R-:W-:Y:S05]  /*a7e0*/  @!P0 BRA `(.L_x_240) ;  /* 0xfffffffc00f08947 */ /* 0x004fea000383ffff */
[----:B------:R-:W-:Y:S05]  /*a7f0*/  BRA `(.L_x_241) ;  /* 0xffffff9400847947 */ /* 0x000fea000383ffff */
.L_x_77:
[----:B---3--:R-:W-:-:S07]  /*a800*/  MOV R0, UR4 ;  /* 0x0000000400007c02 */ /* 0x008fce0008000f00 */
.L_x_242:
[----:B-1----:R1:W2:Y:S02]  /*a810*/  SYNCS.PHASECHK.TRANS64.TRYWAIT P0, [R0+URZ], R3 ;  /* 0x00000003000075a7 */ /* 0x0022a400080011ff */
[----:B--2---:R-:W-:Y:S05]  /*a820*/  @!P0 NANOSLEEP.SYNCS 0x989680 ;  /* 0x009896800000895d */ /* 0x004fea0003900000 */
[----:B------:R-:W2:Y:S02]  /*a830*/  @!P0 SYNCS.PHASECHK.TRANS64 P0, [R0+URZ], R3 ;  /* 0x00000003000085a7 */ /* 0x000ea400080010ff */
[----:B--2---:R-:W-:Y:S05]  /*a840*/  @!P0 BRA `(.L_x_242) ;  /* 0xfffffffc00f08947 */ /* 0x004fea000383ffff */
[----:B------:R-:W-:Y:S05]  /*a850*/  BRA `(.L_x_243) ;  /* 0xffffff9400907947 */ /* 0x000fea000383ffff */
.L_x_78:
[----:B---3--:R-:W-:-:S07]  /*a860*/  MOV R0, UR4 ;  /* 0x0000000400007c02 */ /* 0x008fce0008000f00 */
.L_x_244:
[----:B-1----:R1:W2:Y:S02]  /*a870*/  SYNCS.PHASECHK.TRANS64.TRYWAIT P0, [R0+URZ], R3 ;  /* 0x00000003000075a7 */ /* 0x0022a400080011ff */
[----:B--2---:R-:W-:Y:S05]  /*a880*/  @!P0 NANOSLEEP.SYNCS 0x989680 ;  /* 0x009896800000895d */ /* 0x004fea0003900000 */
[----:B------:R-:W2:Y:S02]  /*a890*/  @!P0 SYNCS.PHASECHK.TRANS64 P0, [R0+URZ], R3 ;  /* 0x00000003000085a7 */ /* 0x000ea400080010ff */
[----:B--2---:R-:W-:Y:S05]  /*a8a0*/  @!P0 BRA `(.L_x_244) ;  /* 0xfffffffc00f08947 */ /* 0x004fea000383ffff */
[----:B------:R-:W-:Y:S05]  /*a8b0*/  BRA `(.L_x_245) ;  /* 0xffffff94009c7947 */ /* 0x000fea000383ffff */
.L_x_79:
[----:B---3--:R-:W-:-:S07]  /*a8c0*/  MOV R0, UR4 ;  /* 0x0000000400007c02 */ /* 0x008fce0008000f00 */
.L_x_246:
[----:B-1----:R1:W2:Y:S02]  /*a8d0*/  SYNCS.PHASECHK.TRANS64.TRYWAIT P0, [R0+URZ], R3 ;  /* 0x00000003000075a7 */ /* 0x0022a400080011ff */
[----:B--2---:R-:W-:Y:S05]  /*a8e0*/  @!P0 NANOSLEEP.SYNCS 0x989680 ;  /* 0x009896800000895d */ /* 0x004fea0003900000 */
[----:B------:R-:W2:Y:S02]  /*a8f0*/  @!P0 SYNCS.PHASECHK.TRANS64 P0, [R0+URZ], R3 ;  /* 0x00000003000085a7 */ /* 0x000ea400080010ff */
[----:B--2---:R-:W-:Y:S05]  /*a900*/  @!P0 BRA `(.L_x_246) ;  /* 0xfffffffc00f08947 */ /* 0x004fea000383ffff */
[----:B------:R-:W-:Y:S05]  /*a910*/  BRA `(.L_x_247) ;  /* 0xffffff9400a87947 */ /* 0x000fea000383ffff */
.L_x_80:
[----:B---3--:R-:W-:-:S07]  /*a920*/  MOV R0, UR4 ;  /* 0x0000000400007c02 */ /* 0x008fce0008000f00 */
.L_x_248:
[----:B-1----:R1:W2:Y:S02]  /*a930*/  SYNCS.PHASECHK.TRANS64.TRYWAIT P0, [R0+URZ], R3 ;  /* 0x00000003000075a7 */ /* 0x0022a400080011ff */
[----:B--2---:R-:W-:Y:S05]  /*a940*/  @!P0 NANOSLEEP.SYNCS 0x989680 ;  /* 0x009896800000895d */ /* 0x004fea0003900000 */
[----:B------:R-:W2:Y:S02]  /*a950*/  @!P0 SYNCS.PHASECHK.TRANS64 P0, [R0+URZ], R3 ;  /* 0x00000003000085a7 */ /* 0x000ea400080010ff */
[----:B--2---:R-:W-:Y:S05]  /*a960*/  @!P0 BRA `(.L_x_248) ;  /* 0xfffffffc00f08947 */ /* 0x004fea000383ffff */
[----:B------:R-:W-:Y:S05]  /*a970*/  BRA `(.L_x_249) ;  /* 0xffffff9400b47947 */ /* 0x000fea000383ffff */
.L_x_81:
[----:B---3--:R-:W-:-:S07]  /*a980*/  MOV R0, UR4 ;  /* 0x0000000400007c02 */ /* 0x008fce0008000f00 */
.L_x_250:
[----:B-1----:R1:W2:Y:S02]  /*a990*/  SYNCS.PHASECHK.TRANS64.TRYWAIT P0, [R0+URZ], R3 ;  /* 0x00000003000075a7 */ /* 0x0022a400080011ff */
[----:B--2---:R-:W-:Y:S05]  /*a9a0*/  @!P0 NANOSLEEP.SYNCS 0x989680 ;  /* 0x009896800000895d */ /* 0x004fea0003900000 */
[----:B------:R-:W2:Y:S02]  /*a9b0*/  @!P0 SYNCS.PHASECHK.TRANS64 P0, [R0+URZ], R3 ;  /* 0x00000003000085a7 */ /* 0x000ea400080010ff */
[----:B--2---:R-:W-:Y:S05]  /*a9c0*/  @!P0 BRA `(.L_x_250) ;  /* 0xfffffffc00f08947 */ /* 0x004fea000383ffff */
[----:B------:R-:W-:Y:S05]  /*a9d0*/  BRA `(.L_x_251) ;  /* 0xffffff9400c07947 */ /* 0x000fea000383ffff */
.L_x_82:
[----:B---3--:R-:W-:-:S07]  /*a9e0*/  MOV R0, UR4 ;  /* 0x0000000400007c02 */ /* 0x008fce0008000f00 */
.L_x_252:
[----:B-1----:R1:W2:Y:S02]  /*a9f0*/  SYNCS.PHASECHK.TRANS64.TRYWAIT P0, [R0+URZ], R3 ;  /* 0x00000003000075a7 */ /* 0x0022a400080011ff */
[----:B--2---:R-:W-:Y:S05]  /*aa00*/  @!P0 NANOSLEEP.SYNCS 0x989680 ;  /* 0x009896800000895d */ /* 0x004fea0003900000 */
[----:B------:R-:W2:Y:S02]  /*aa10*/  @!P0 SYNCS.PHASECHK.TRANS64 P0, [R0+URZ], R3 ;  /* 0x00000003000085a7 */ /* 0x000ea400080010ff */
[----:B--2---:R-:W-:Y:S05]  /*aa20*/  @!P0 BRA `(.L_x_252) ;  /* 0xfffffffc00f08947 */ /* 0x004fea000383ffff */
[----:B------:R-:W-:Y:S05]  /*aa30*/  BRA `(.L_x_253) ;  /* 0xffffff9400cc7947 */ /* 0x000fea000383ffff */
.L_x_83:
[----:B---3--:R-:W-:-:S07]  /*aa40*/  MOV R0, UR4 ;  /* 0x0000000400007c02 */ /* 0x008fce0008000f00 */
.L_x_254:
[----:B-1----:R1:W2:Y:S02]  /*aa50*/  SYNCS.PHASECHK.TRANS64.TRYWAIT P0, [R0+URZ], R3 ;  /* 0x00000003000075a7 */ /* 0x0022a400080011ff */
[----:B--2---:R-:W-:Y:S05]  /*aa60*/  @!P0 NANOSLEEP.SYNCS 0x989680 ;  /* 0x009896800000895d */ /* 0x004fea0003900000 */
[----:B------:R-:W2:Y:S02]  /*aa70*/  @!P0 SYNCS.PHASECHK.TRANS64 P0, [R0+URZ], R3 ;  /* 0x00000003000085a7 */ /* 0x000ea400080010ff */
[----:B--2---:R-:W-:Y:S05]  /*aa80*/  @!P0 BRA `(.L_x_254) ;  /* 0xfffffffc00f08947 */ /* 0x004fea000383ffff */
[----:B------:R-:W-:Y:S05]  /*aa90*/  BRA `(.L_x_255) ;  /* 0xffffff9400d87947 */ /* 0x000fea000383ffff */
.L_x_84:
[----:B---3--:R-:W-:-:S07]  /*aaa0*/  MOV R0, UR4 ;  /* 0x0000000400007c02 */ /* 0x008fce0008000f00 */
.L_x_256:
[----:B-1----:R1:W2:Y:S02]  /*aab0*/  SYNCS.PHASECHK.TRANS64.TRYWAIT P0, [R0+URZ], R3 ;  /* 0x00000003000075a7 */ /* 0x0022a400080011ff */
[----:B--2---:R-:W-:Y:S05]  /*aac0*/  @!P0 NANOSLEEP.SYNCS 0x989680 ;  /* 0x009896800000895d */ /* 0x004fea0003900000 */
[----:B------:R-:W2:Y:S02]  /*aad0*/  @!P0 SYNCS.PHASECHK.TRANS64 P0, [R0+URZ], R3 ;  /* 0x00000003000085a7 */ /* 0x000ea400080010ff */
[----:B--2---:R-:W-:Y:S05]  /*aae0*/  @!P0 BRA `(.L_x_256) ;  /* 0xfffffffc00f08947 */ /* 0x004fea000383ffff */
[----:B------:R-:W-:Y:S05]  /*aaf0*/  BRA `(.L_x_257) ;  /* 0xffffff9400e47947 */ /* 0x000fea000383ffff */
.L_x_85:
[----:B---3--:R-:W-:-:S07]  /*ab00*/  MOV R0, UR4 ;  /* 0x0000000400007c02 */ /* 0x008fce0008000f00 */
.L_x_258:
[----:B-1----:R1:W2:Y:S02]  /*ab10*/  SYNCS.PHASECHK.TRANS64.TRYWAIT P0, [R0+URZ], R3 ;  /* 0x00000003000075a7 */ /* 0x0022a400080011ff */
[----:B--2---:R-:W-:Y:S05]  /*ab20*/  @!P0 NANOSLEEP.SYNCS 0x989680 ;  /* 0x009896800000895d */ /* 0x004fea0003900000 */
[----:B------:R-:W2:Y:S02]  /*ab30*/  @!P0 SYNCS.PHASECHK.TRANS64 P0, [R0+URZ], R3 ;  /* 0x00000003000085a7 */ /* 0x000ea400080010ff */
[----:B--2---:R-:W-:Y:S05]  /*ab40*/  @!P0 BRA `(.L_x_258) ;  /* 0xfffffffc00f08947 */ /* 0x004fea000383ffff */
[----:B------:R-:W-:Y:S05]  /*ab50*/  BRA `(.L_x_259) ;  /* 0xffffff9400f07947 */ /* 0x000fea000383ffff */
.L_x_86:
[----:B---3--:R-:W-:-:S07]  /*ab60*/  MOV R0, UR4 ;  /* 0x0000000400007c02 */ /* 0x008fce0008000f00 */
.L_x_260:
[----:B-1----:R1:W2:Y:S02]  /*ab70*/  SYNCS.PHASECHK.TRANS64.TRYWAIT P0, [R0+URZ], R3 ;  /* 0x00000003000075a7 */ /* 0x0022a400080011ff */
[----:B--2---:R-:W-:Y:S05]  /*ab80*/  @!P0 NANOSLEEP.SYNCS 0x989680 ;  /* 0x009896800000895d */ /* 0x004fea0003900000 */
[----:B------:R-:W2:Y:S02]  /*ab90*/  @!P0 SYNCS.PHASECHK.TRANS64 P0, [R0+URZ], R3 ;  /* 0x00000003000085a7 */ /* 0x000ea400080010ff */
[----:B--2---:R-:W-:Y:S05]  /*aba0*/  @!P0 BRA `(.L_x_260) ;  /* 0xfffffffc00f08947 */ /* 0x004fea000383ffff */
[----:B------:R-:W-:Y:S05]  /*abb0*/  BRA `(.L_x_261) ;  /* 0xffffff9400fc7947 */ /* 0x000fea000383ffff */
.L_x_87:
[----:B---3--:R-:W-:-:S07]  /*abc0*/  MOV R0, UR4 ;  /* 0x0000000400007c02 */ /* 0x008fce0008000f00 */
.L_x_262:
[----:B-1----:R1:W2:Y:S02]  /*abd0*/  SYNCS.PHASECHK.TRANS64.TRYWAIT P0, [R0+URZ], R3 ;  /* 0x00000003000075a7 */ /* 0x0022a400080011ff */
[----:B--2---:R-:W-:Y:S05]  /*abe0*/  @!P0 NANOSLEEP.SYNCS 0x989680 ;  /* 0x009896800000895d */ /* 0x004fea0003900000 */
[----:B------:R-:W2:Y:S02]  /*abf0*/  @!P0 SYNCS.PHASECHK.TRANS64 P0, [R0+URZ], R3 ;  /* 0x00000003000085a7 */ /* 0x000ea400080010ff */
[----:B--2---:R-:W-:Y:S05]  /*ac00*/  @!P0 BRA `(.L_x_262) ;  /* 0xfffffffc00f08947 */ /* 0x004fea000383ffff */
[----:B------:R-:W-:Y:S05]  /*ac10*/  BRA `(.L_x_263) ;  /* 0xffffff9800087947 */ /* 0x000fea000383ffff */
.L_x_88:
[----:B---3--:R-:W-:-:S07]  /*ac20*/  MOV R0, UR4 ;  /* 0x0000000400007c02 */ /* 0x008fce0008000f00 */
.L_x_264:
[----:B-1----:R1:W2:Y:S02]  /*ac30*/  SYNCS.PHASECHK.TRANS64.TRYWAIT P0, [R0+URZ], R3 ;  /* 0x00000003000075a7 */ /* 0x0022a400080011ff */
[----:B--2---:R-:W-:Y:S05]  /*ac40*/  @!P0 NANOSLEEP.SYNCS 0x989680 ;  /* 0x009896800000895d */ /* 0x004fea0003900000 */
[----:B------:R-:W2:Y:S02]  /*ac50*/  @!P0 SYNCS.PHASECHK.TRANS64 P0, [R0+URZ], R3 ;  /* 0x00000003000085a7 */ /* 0x000ea400080010ff */
[----:B--2---:R-:W-:Y:S05]  /*ac60*/  @!P0 BRA `(.L_x_264) ;  /* 0xfffffffc00f08947 */ /* 0x004fea000383ffff */
[----:B------:R-:W-:Y:S05]  /*ac70*/  BRA `(.L_x_265) ;  /* 0xffffff9800147947 */ /* 0x000fea000383ffff */
.L_x_89:
[----:B---3--:R-:W-:-:S07]  /*ac80*/  MOV R0, UR4 ;  /* 0x0000000400007c02 */ /* 0x008fce0008000f00 */
.L_x_266:
[----:B-1----:R1:W2:Y:S02]  /*ac90*/  SYNCS.PHASECHK.TRANS64.TRYWAIT P0, [R0+URZ], R3 ;  /* 0x00000003000075a7 */ /* 0x0022a400080011ff */
[----:B--2---:R-:W-:Y:S05]  /*aca0*/  @!P0 NANOSLEEP.SYNCS 0x989680 ;  /* 0x009896800000895d */ /* 0x004fea0003900000 */
[----:B------:R-:W2:Y:S02]  /*acb0*/  @!P0 SYNCS.PHASECHK.TRANS64 P0, [R0+URZ], R3 ;  /* 0x00000003000085a7 */ /* 0x000ea400080010ff */
[----:B--2---:R-:W-:Y:S05]  /*acc0*/  @!P0 BRA `(.L_x_266) ;  /* 0xfffffffc00f08947 */ /* 0x004fea000383ffff */
[----:B------:R-:W-:Y:S05]  /*acd0*/  BRA `(.L_x_267) ;  /* 0xffffff9800207947 */ /* 0x000fea000383ffff */
.L_x_90:
[----:B---3--:R-:W-:-:S07]  /*ace0*/  MOV R0, UR4 ;  /* 0x0000000400007c02 */ /* 0x008fce0008000f00 */
.L_x_268:
[----:B-1----:R1:W2:Y:S02]  /*acf0*/  SYNCS.PHASECHK.TRANS64.TRYWAIT P0, [R0+URZ], R3 ;  /* 0x00000003000075a7 */ /* 0x0022a400080011ff */
[----:B--2---:R-:W-:Y:S05]  /*ad00*/  @!P0 NANOSLEEP.SYNCS 0x989680 ;  /* 0x009896800000895d */ /* 0x004fea0003900000 */
[----:B------:R-:W2:Y:S02]  /*ad10*/  @!P0 SYNCS.PHASECHK.TRANS64 P0, [R0+URZ], R3 ;  /* 0x00000003000085a7 */ /* 0x000ea400080010ff */
[----:B--2---:R-:W-:Y:S05]  /*ad20*/  @!P0 BRA `(.L_x_268) ;  /* 0xfffffffc00f08947 */ /* 0x004fea000383ffff */
[----:B------:R-:W-:Y:S05]  /*ad30*/  BRA `(.L_x_269) ;  /* 0xffffff98002c7947 */ /* 0x000fea000383ffff */
.L_x_91:
[----:B---3--:R-:W-:-:S07]  /*ad40*/  MOV R0, UR4 ;  /* 0x0000000400007c02 */ /* 0x008fce0008000f00 */
.L_x_270:
[----:B-1----:R1:W2:Y:S02]  /*ad50*/  SYNCS.PHASECHK.TRANS64.TRYWAIT P0, [R0+URZ], R3 ;  /* 0x00000003000075a7 */ /* 0x0022a400080011ff */
[----:B--2---:R-:W-:Y:S05]  /*ad60*/  @!P0 NANOSLEEP.SYNCS 0x989680 ;  /* 0x009896800000895d */ /* 0x004fea0003900000 */
[----:B------:R-:W2:Y:S02]  /*ad70*/  @!P0 SYNCS.PHASECHK.TRANS64 P0, [R0+URZ], R3 ;  /* 0x00000003000085a7 */ /* 0x000ea400080010ff */
[----:B--2---:R-:W-:Y:S05]  /*ad80*/  @!P0 BRA `(.L_x_270) ;  /* 0xfffffffc00f08947 */ /* 0x004fea000383ffff */
[----:B------:R-:W-:Y:S05]  /*ad90*/  BRA `(.L_x_271) ;  /* 0xffffff9800387947 */ /* 0x000fea000383ffff */
.L_x_92:
[----:B---3--:R-:W-:-:S07]  /*ada0*/  MOV R0, UR4 ;  /* 0x0000000400007c02 */ /* 0x008fce0008000f00 */
.L_x_272:
[----:B-1----:R1:W2:Y:S02]  /*adb0*/  SYNCS.PHASECHK.TRANS64.TRYWAIT P0, [R0+URZ], R3 ;  /* 0x00000003000075a7 */ /* 0x0022a400080011ff */
[----:B--2---:R-:W-:Y:S05]  /*adc0*/  @!P0 NANOSLEEP.SYNCS 0x989680 ;  /* 0x009896800000895d */ /* 0x004fea0003900000 */
[----:B------:R-:W2:Y:S02]  /*add0*/  @!P0 SYNCS.PHASECHK.TRANS64 P0, [R0+URZ], R3 ;  /* 0x00000003000085a7 */ /* 0x000ea400080010ff */
[----:B--2---:R-:W-:Y:S05]  /*ade0*/  @!P0 BRA `(.L_x_272) ;  /* 0xfffffffc00f08947 */ /* 0x004fea000383ffff */
[----:B------:R-:W-:Y:S05]  /*adf0*/  BRA `(.L_x_273) ;  /* 0xffffff9800447947 */ /* 0x000fea000383ffff */
.L_x_93:
[----:B---3--:R-:W-:-:S07]  /*ae00*/  MOV R0, UR4 ;  /* 0x0000000400007c02 */ /* 0x008fce0008000f00 */
.L_x_274:
[----:B-1----:R1:W2:Y:S02]  /*ae10*/  SYNCS.PHASECHK.TRANS64.TRYWAIT P0, [R0+URZ], R3 ;  /* 0x00000003000075a7 */ /* 0x0022a400080011ff */
[----:B--2---:R-:W-:Y:S05]  /*ae20*/  @!P0 NANOSLEEP.SYNCS 0x989680 ;  /* 0x009896800000895d */ /* 0x004fea0003900000 */
[----:B------:R-:W2:Y:S02]  /*ae30*/  @!P0 SYNCS.PHASECHK.TRANS64 P0, [R0+URZ], R3 ;  /* 0x00000003000085a7 */ /* 0x000ea400080010ff */
[----:B--2---:R-:W-:Y:S05]  /*ae40*/  @!P0 BRA `(.L_x_274) ;  /* 0xfffffffc00f08947 */ /* 0x004fea000383ffff */
[----:B------:R-:W-:Y:S05]  /*ae50*/  BRA `(.L_x_275) ;  /* 0xffffff9800507947 */ /* 0x000fea000383ffff */
.L_x_94:
[----:B---3--:R-:W-:-:S07]  /*ae60*/  MOV R0, UR4 ;  /* 0x0000000400007c02 */ /* 0x008fce0008000f00 */
.L_x_276:
[----:B-1----:R1:W2:Y:S02]  /*ae70*/  SYNCS.PHASECHK.TRANS64.TRYWAIT P0, [R0+URZ], R3 ;  /* 0x00000003000075a7 */ /* 0x0022a400080011ff */
[----:B--2---:R-:W-:Y:S05]  /*ae80*/  @!P0 NANOSLEEP.SYNCS 0x989680 ;  /* 0x009896800000895d */ /* 0x004fea0003900000 */
[----:B------:R-:W2:Y:S02]  /*ae90*/  @!P0 SYNCS.PHASECHK.TRANS64 P0, [R0+URZ], R3 ;  /* 0x00000003000085a7 */ /* 0x000ea400080010ff */
[----:B--2---:R-:W-:Y:S05]  /*aea0*/  @!P0 BRA `(.L_x_276) ;  /* 0xfffffffc00f08947 */ /* 0x004fea000383ffff */
[----:B------:R-:W-:Y:S05]  /*aeb0*/  BRA `(.L_x_277) ;  /* 0xffffff98005c7947 */ /* 0x000fea000383ffff */
.L_x_97:
[----:B-1----:R1:W2:Y:S02]  /*aec0*/  SYNCS.PHASECHK.TRANS64.TRYWAIT P0, [R0+URZ+0x3d0], R5 ;  /* 0x0003d005000075a7 */ /* 0x0022a400080011ff */
[----:B--2---:R-:W-:Y:S05]  /*aed0*/  @!P0 NANOSLEEP.SYNCS 0x989680 ;  /* 0x009896800000895d */ /* 0x004fea0003900000 */
[----:B------:R-:W2:Y:S02]  /*aee0*/  @!P0 SYNCS.PHASECHK.TRANS64 P0, [R0+URZ+0x3d0], R5 ;  /* 0x0003d005000085a7 */ /* 0x000ea400080010ff */
[----:B--2---:R-:W-:Y:S05]  /*aef0*/  @!P0 BRA `(.L_x_97) ;  /* 0xfffffffc00f08947 */ /* 0x004fea000383ffff */
[----:B------:R-:W-:Y:S05]  /*af00*/  BRA `(.L_x_278) ;  /* 0xffffff9800bc7947 */ /* 0x000fea000383ffff */
.L_x_98:
[----:B------:R-:W-:-:S07]  /*af10*/  MOV R0, UR5 ;  /* 0x0000000500007c02 */ /* 0x000fce0008000f00 */
.L_x_279:
[----:B-1----:R1:W2:Y:S02]  /*af20*/  SYNCS.PHASECHK.TRANS64.TRYWAIT P0, [R0+URZ+0x380], R7 ;  /* 0x00038007000075a7 */ /* 0x0022a400080011ff */
[----:B--2---:R-:W-:Y:S05]  /*af30*/  @!P0 NANOSLEEP.SYNCS 0x989680 ;  /* 0x009896800000895d */ /* 0x004fea0003900000 */
[----:B------:R-:W2:Y:S02]  /*af40*/  @!P0 SYNCS.PHASECHK.TRANS64 P0, [R0+URZ+0x380], R7 ;  /* 0x00038007000085a7 */ /* 0x000ea400080010ff */
[----:B--2---:R-:W-:Y:S05]  /*af50*/  @!P0 BRA `(.L_x_279) ;  /* 0xfffffffc00f08947 */ /* 0x004fea000383ffff */
[----:B------:R-:W-:Y:S05]  /*af60*/  BRA `(.L_x_280) ;  /* 0xffffff9800cc7947 */ /* 0x000fea000383ffff */
.L_x_99:
[----:B-1----:R1:W2:Y:S02]  /*af70*/  SYNCS.PHASECHK.TRANS64.TRYWAIT P1, [R0+URZ+0x370], R5 ;  /* 0x00037005000075a7 */ /* 0x0022a400080211ff */
[----:B--2---:R-:W-:Y:S05]  /*af80*/  @!P1 NANOSLEEP.SYNCS 0x989680 ;  /* 0x009896800000995d */ /* 0x004fea0003900000 */
[----:B------:R-:W2:Y:S02]  /*af90*/  @!P1 SYNCS.PHASECHK.TRANS64 P1, [R0+URZ+0x370], R5 ;  /* 0x00037005000095a7 */ /* 0x000ea400080210ff */
[----:B--2---:R-:W-:Y:S05]  /*afa0*/  @!P1 BRA `(.L_x_99) ;  /* 0xfffffffc00f09947 */ /* 0x004fea000383ffff */
[----:B------:R-:W-:Y:S05]  /*afb0*/  BRA `(.L_x_281) ;  /* 0xffffff9800fc7947 */ /* 0x000fea000383ffff */
.L_x_102:
[----:B------:R-:W-:-:S07]  /*afc0*/  MOV R0, UR5 ;  /* 0x0000000500007c02 */ /* 0x000fce0008000f00 */
.L_x_282:
[----:B-1----:R1:W2:Y:S02]  /*afd0*/  SYNCS.PHASECHK.TRANS64.TRYWAIT P0, [R0+URZ+0x380], R3 ;  /* 0x00038003000075a7 */ /* 0x0022a400080011ff */
[----:B--2---:R-:W-:Y:S05]  /*afe0*/  @!P0 NANOSLEEP.SYNCS 0x989680 ;  /* 0x009896800000895d */ /* 0x004fea0003900000 */
[----:B------:R-:W2:Y:S02]  /*aff0*/  @!P0 SYNCS.PHASECHK.TRANS64 P0, [R0+URZ+0x380], R3 ;  /* 0x00038003000085a7 */ /* 0x000ea400080010ff */
[----:B--2---:R-:W-:Y:S05]  /*b000*/  @!P0 BRA `(.L_x_282) ;  /* 0xfffffffc00f08947 */ /* 0x004fea000383ffff */
[----:B------:R-:W-:Y:S05]  /*b010*/  BRA `(.L_x_101) ;  /* 0xffffff9c00507947 */ /* 0x000fea000383ffff */
.L_x_111:
[----:B-1----:R-:W-:-:S04]  /*b020*/  MOV R4, UR6 ;  /* 0x0000000600047c02 */ /* 0x002fc80008000f00 */
[----:B------:R1:W2:Y:S03]  /*b030*/  SYNCS.PHASECHK.TRANS64.TRYWAIT P0, [R4+URZ+0x8], R5 ;  /* 0x00000805040075a7 */ /* 0x0002a600080011ff */
[----:B--2---:R-:W-:Y:S05]  /*b040*/  @!P0 NANOSLEEP.SYNCS 0x989680 ;  /* 0x009896800000895d */ /* 0x004fea0003900000 */
[----:B------:R-:W2:Y:S02]  /*b050*/  @!P0 SYNCS.PHASECHK.TRANS64 P0, [R4+URZ+0x8], R5 ;  /* 0x00000805040085a7 */ /* 0x000ea400080010ff */
[----:B--2---:R-:W-:Y:S05]  /*b060*/  @!P0 BRA `(.L_x_111) ;  /* 0xfffffffc00ec8947 */ /* 0x004fea000383ffff */
[----:B------:R-:W-:Y:S05]  /*b070*/  BRA `(.L_x_110) ;  /* 0xffffffa000047947 */ /* 0x000fea000383ffff */
.L_x_113:
[----:B------:R-:W-:Y:S01]  /*b080*/  BSSY B0, `(.L_x_283) ;  /* 0x0000006000007945 */ /* 0x000fe20003800000 */
[----:B------:R-:W-:-:S07]  /*b090*/  MOV R15, 0xffffffff ;  /* 0xffffffff000f7802 */ /* 0x000fce0000000f00 */
[----:B-1---5:R-:W-:Y:S05]  /*b0a0*/  WARPSYNC.COLLECTIVE R15, `(.L_x_284) ;  /* 0x000000000f0c7348 */ /* 0x022fea0003c00000 */
[----:B------:R-:W-:Y:S02]  /*b0b0*/  ELECT P6, UR79, PT ;  /* 0x00000000004f782f */ /* 0x000fe400038c0000 */
[----:B------:R-:W-:Y:S01]  /*b0c0*/  MOV R14, UR79 ;  /* 0x0000004f000e7c02 */ /* 0x000fe20008000f00 */
[----:B-1---5:R-:W-:Y:S10]  /*b0d0*/  ENDCOLLECTIVE ;  /* 0x000000000000791b */ /* 0x022ff40003800000 */
.L_x_284:
[----:B------:R-:W-:Y:S05]  /*b0e0*/  BSYNC B0 ;  /* 0x0000000000007941 */ /* 0x000fea0003800000 */
.L_x_283:
[----:B------:R-:W-:Y:S05]  /*b0f0*/  BRA `(.L_x_285) ;  /* 0xffffffa000347947 */ /* 0x000fea000383ffff */
.L_x_115:
[----:B-1----:R-:W-:-:S04]  /*b100*/  MOV R2, UR6 ;  /* 0x0000000600027c02 */ /* 0x002fc80008000f00 */
[----:B------:R1:W2:Y:S03]  /*b110*/  SYNCS.PHASECHK.TRANS64.TRYWAIT P0, [R2+URZ+0x8], R3 ;  /* 0x00000803020075a7 */ /* 0x0002a600080011ff */
[----:B--2---:R-:W-:Y:S05]  /*b120*/  @!P0 NANOSLEEP.SYNCS 0x989680 ;  /* 0x009896800000895d */ /* 0x004fea0003900000 */
[----:B------:R-:W2:Y:S02]  /*b130*/  @!P0 SYNCS.PHASECHK.TRANS64 P0, [R2+URZ+0x8], R3 ;  /* 0x00000803020085a7 */ /* 0x000ea400080010ff */
[----:B--2---:R-:W-:Y:S05]  /*b140*/  @!P0 BRA `(.L_x_115) ;  /* 0xfffffffc00ec8947 */ /* 0x004fea000383ffff */
[----:B------:R-:W-:Y:S05]  /*b150*/  BRA `(.L_x_114) ;  /* 0xffffffa000387947 */ /* 0x000fea000383ffff */
.L_x_116:
[----:B-1----:R1:W2:Y:S02]  /*b160*/  SYNCS.PHASECHK.TRANS64.TRYWAIT P0, [R0+URZ+0x370], R5 ;  /* 0x00037005000075a7 */ /* 0x0022a400080011ff */
[----:B--2---:R-:W-:Y:S05]  /*b170*/  @!P0 NANOSLEEP.SYNCS 0x989680 ;  /* 0x009896800000895d */ /* 0x004fea0003900000 */
[----:B------:R-:W2:Y:S02]  /*b180*/  @!P0 SYNCS.PHASECHK.TRANS64 P0, [R0+URZ+0x370], R5 ;  /* 0x00037005000085a7 */ /* 0x000ea400080010ff */
[----:B--2---:R-:W-:Y:S05]  /*b190*/  @!P0 BRA `(.L_x_116) ;  /* 0xfffffffc00f08947 */ /* 0x004fea000383ffff */
[----:B------:R-:W-:Y:S05]  /*b1a0*/  BRA `(.L_x_286) ;  /* 0xffffffa4000c7947 */ /* 0x000fea000383ffff */
.L_x_118:
[----:B------:R-:W-:-:S07]  /*b1b0*/  MOV R0, UR11 ;  /* 0x0000000b00007c02 */ /* 0x000fce0008000f00 */
.L_x_287:
[----:B-1----:R1:W2:Y:S02]  /*b1c0*/  SYNCS.PHASECHK.TRANS64.TRYWAIT P0, [R0+URZ+0x3b0], R5 ;  /* 0x0003b005000075a7 */ /* 0x0022a400080011ff */
[----:B--2---:R-:W-:Y:S05]  /*b1d0*/  @!P0 NANOSLEEP.SYNCS 0x989680 ;  /* 0x009896800000895d */ /* 0x004fea0003900000 */
[----:B------:R-:W2:Y:S02]  /*b1e0*/  @!P0 SYNCS.PHASECHK.TRANS64 P0, [R0+URZ+0x3b0], R5 ;  /* 0x0003b005000085a7 */ /* 0x000ea400080010ff */
[----:B--2---:R-:W-:Y:S05]  /*b1f0*/  @!P0 BRA `(.L_x_287) ;  /* 0xfffffffc00f08947 */ /* 0x004fea000383ffff */
[----:B------:R-:W-:Y:S05]  /*b200*/  BRA `(.L_x_288) ;  /* 0xffffffa400547947 */ /* 0x000fea000383ffff */
.L_x_121:
[----:B------:R-:W-:Y:S07]  /*b210*/  MOV R0, UR9 ;  /* 0x0000000900007c02 */ /* 0x000fee0008000f00 */
.L_x_289:
[----:B-1----:R1:W2:Y:S02]  /*b220*/  SYNCS.PHASECHK.TRANS64.TRYWAIT P0, [R0+URZ], R5 ;  /* 0x00000005000075a7 */ /* 0x0022a400080011ff */
[----:B--2---:R-:W-:Y:S05]  /*b230*/  @!P0 NANOSLEEP.SYNCS 0x989680 ;  /* 0x009896800000895d */ /* 0x004fea0003900000 */
[----:B------:R-:W2:Y:S02]  /*b240*/  @!P0 SYNCS.PHASECHK.TRANS64 P0, [R0+URZ], R5 ;  /* 0x00000005000085a7 */ /* 0x000ea400080010ff */
[----:B--2---:R-:W-:Y:S05]  /*b250*/  @!P0 BRA `(.L_x_289) ;  /* 0xfffffffc00f08947 */ /* 0x004fea000383ffff */
[----:B------:R-:W-:Y:S05]  /*b260*/  BRA `(.L_x_120) ;  /* 0xffffffa4006c7947 */ /* 0x000fea000383ffff */
.L_x_125:
[----:B-1----:R-:W-:-:S07]  /*b270*/  MOV R0, UR7 ;  /* 0x0000000700007c02 */ /* 0x002fce0008000f00 */
.L_x_290:
[----:B-1----:R1:W2:Y:S02]  /*b280*/  SYNCS.PHASECHK.TRANS64.TRYWAIT P0, [R0+URZ], R3 ;  /* 0x00000003000075a7 */ /* 0x0022a400080011ff */
[----:B--2---:R-:W-:Y:S05]  /*b290*/  @!P0 NANOSLEEP.SYNCS 0x989680 ;  /* 0x009896800000895d */ /* 0x004fea0003900000 */
[----:B------:R-:W2:Y:S02]  /*b2a0*/  @!P0 SYNCS.PHASECHK.TRANS64 P0, [R0+URZ], R3 ;  /* 0x00000003000085a7 */ /* 0x000ea400080010ff */
[----:B--2---:R-:W-:Y:S05]  /*b2b0*/  @!P0 BRA `(.L_x_290) ;  /* 0xfffffffc00f08947 */ /* 0x004fea000383ffff */
[----:B------:R-:W-:Y:S05]  /*b2c0*/  BRA `(.L_x_291) ;  /* 0xffffffa800247947 */ /* 0x000fea000383ffff */
.L_x_126:
[----:B------:R-:W-:-:S07]  /*b2d0*/  MOV R0, UR7 ;  /* 0x0000000700007c02 */ /* 0x000fce0008000f00 */
.L_x_292:
[----:B-1----:R1:W2:Y:S02]  /*b2e0*/  SYNCS.PHASECHK.TRANS64.TRYWAIT P0, [R0+URZ], R3 ;  /* 0x00000003000075a7 */ /* 0x0022a400080011ff */
[----:B--2---:R-:W-:Y:S05]  /*b2f0*/  @!P0 NANOSLEEP.SYNCS 0x989680 ;  /* 0x009896800000895d */ /* 0x004fea0003900000 */
[----:B------:R-:W2:Y:S02]  /*b300*/  @!P0 SYNCS.PHASECHK.TRANS64 P0, [R0+URZ], R3 ;  /* 0x00000003000085a7 */ /* 0x000ea400080010ff */
[----:B--2---:R-:W-:Y:S05]  /*b310*/  @!P0 BRA `(.L_x_292) ;  /* 0xfffffffc00f08947 */ /* 0x004fea000383ffff */
[----:B------:R-:W-:Y:S05]  /*b320*/  BRA `(.L_x_293) ;  /* 0xffffffa800307947 */ /* 0x000fea000383ffff */
.L_x_127:
[----:B------:R-:W-:-:S07]  /*b330*/  MOV R0, UR7 ;  /* 0x0000000700007c02 */ /* 0x000fce0008000f00 */
.L_x_294:
[----:B-1----:R1:W2:Y:S02]  /*b340*/  SYNCS.PHASECHK.TRANS64.TRYWAIT P0, [R0+URZ], R3 ;  /* 0x00000003000075a7 */ /* 0x0022a400080011ff */
[----:B--2---:R-:W-:Y:S05]  /*b350*/  @!P0 NANOSLEEP.SYNCS 0x989680 ;  /* 0x009896800000895d */ /* 0x004fea0003900000 */
[----:B------:R-:W2:Y:S02]  /*b360*/  @!P0 SYNCS.PHASECHK.TRANS64 P0, [R0+URZ], R3 ;  /* 0x00000003000085a7 */ /* 0x000ea400080010ff */
[----:B--2---:R-:W-:Y:S05]  /*b370*/  @!P0 BRA `(.L_x_294) ;  /* 0xfffffffc00f08947 */ /* 0x004fea000383ffff */
[----:B------:R-:W-:Y:S05]  /*b380*/  BRA `(.L_x_295) ;  /* 0xffffffa8003c7947 */ /* 0x000fea000383ffff */
.L_x_130:
[----:B------:R-:W-:-:S07]  /*b390*/  MOV R0, UR8 ;  /* 0x0000000800007c02 */ /* 0x000fce0008000f00 */
.L_x_296:
[----:B-1----:R1:W2:Y:S02]  /*b3a0*/  SYNCS.PHASECHK.TRANS64.TRYWAIT P1, [R0+URZ+0x3f0], R3 ;  /* 0x0003f003000075a7 */ /* 0x0022a400080211ff */
[----:B--2---:R-:W-:Y:S05]  /*b3b0*/  @!P1 NANOSLEEP.SYNCS 0x989680 ;  /* 0x009896800000995d */ /* 0x004fea0003900000 */
[----:B------:R-:W2:Y:S02]  /*b3c0*/  @!P1 SYNCS.PHASECHK.TRANS64 P1, [R0+URZ+0x3f0], R3 ;  /* 0x0003f003000095a7 */ /* 0x000ea400080210ff */
[----:B--2---:R-:W-:Y:S05]  /*b3d0*/  @!P1 BRA `(.L_x_296) ;  /* 0xfffffffc00f09947 */ /* 0x004fea000383ffff */
[----:B------:R-:W-:Y:S05]  /*b3e0*/  BRA `(.L_x_297) ;  /* 0xffffffa800887947 */ /* 0x000fea000383ffff */
.L_x_135:
[----:B--2---:R2:W4:Y:S02]  /*b3f0*/  SYNCS.PHASECHK.TRANS64.TRYWAIT P0, [R0+URZ+0x370], R3 ;  /* 0x00037003000075a7 */ /* 0x00452400080011ff */
[----:B----4-:R-:W-:Y:S05]  /*b400*/  @!P0 NANOSLEEP.SYNCS 0x989680 ;  /* 0x009896800000895d */ /* 0x010fea0003900000 */
[----:B------:R-:W4:Y:S02]  /*b410*/  @!P0 SYNCS.PHASECHK.TRANS64 P0, [R0+URZ+0x370], R3 ;  /* 0x00037003000085a7 */ /* 0x000f2400080010ff */
[----:B----4-:R-:W-:Y:S05]  /*b420*/  @!P0 BRA `(.L_x_135) ;  /* 0xfffffffc00f08947 */ /* 0x010fea000383ffff */
[----:B------:R-:W-:Y:S05]  /*b430*/  BRA `(.L_x_298) ;  /* 0xffffffac00947947 */ /* 0x000fea000383ffff */
.L_x_138:
[----:B------:R-:W-:Y:S07]  /*b440*/  MOV R0, UR7 ;  /* 0x0000000700007c02 */ /* 0x000fee0008000f00 */
.L_x_299:
[----:B--2---:R2:W4:Y:S02]  /*b450*/  SYNCS.PHASECHK.TRANS64.TRYWAIT P0, [R0+URZ+0x368], R3 ;  /* 0x00036803000075a7 */ /* 0x00452400080011ff */
[----:B----4-:R-:W-:Y:S05]  /*b460*/  @!P0 NANOSLEEP.SYNCS 0x989680 ;  /* 0x009896800000895d */ /* 0x010fea0003900000 */
[----:B------:R-:W4:Y:S02]  /*b470*/  @!P0 SYNCS.PHASECHK.TRANS64 P0, [R0+URZ+0x368], R3 ;  /* 0x00036803000085a7 */ /* 0x000f2400080010ff */
[----:B----4-:R-:W-:Y:S05]  /*b480*/  @!P0 BRA `(.L_x_299) ;  /* 0xfffffffc00f08947 */ /* 0x010fea000383ffff */
[----:B------:R-:W-:Y:S05]  /*b490*/  BRA `(.L_x_137) ;  /* 0xffffffb000747947 */ /* 0x000fea000383ffff */
.L_x_141:
[----:B--2---:R-:W-:Y:S07]  /*b4a0*/  MOV R3, UR7 ;  /* 0x0000000700037c02 */ /* 0x004fee0008000f00 */
.L_x_300:
[----:B-1----:R1:W2:Y:S02]  /*b4b0*/  SYNCS.PHASECHK.TRANS64.TRYWAIT P0, [R3+URZ+0x350], R12 ;  /* 0x0003500c030075a7 */ /* 0x0022a400080011ff */
[----:B--2---:R-:W-:Y:S05]  /*b4c0*/  @!P0 NANOSLEEP.SYNCS 0x989680 ;  /* 0x009896800000895d */ /* 0x004fea0003900000 */
[----:B------:R-:W2:Y:S02]  /*b4d0*/  @!P0 SYNCS.PHASECHK.TRANS64 P0, [R3+URZ+0x350], R12 ;  /* 0x0003500c030085a7 */ /* 0x000ea400080010ff */
[----:B--2---:R-:W-:Y:S05]  /*b4e0*/  @!P0 BRA `(.L_x_300) ;  /* 0xfffffffc00f08947 */ /* 0x004fea000383ffff */
[----:B------:R-:W-:Y:S05]  /*b4f0*/  BRA `(.L_x_301) ;  /* 0xffffffb000ec7947 */ /* 0x000fea000383ffff */
.L_x_142:
[----:B------:R-:W-:Y:S07]  /*b500*/  MOV R3, UR7 ;  /* 0x0000000700037c02 */ /* 0x000fee0008000f00 */
.L_x_302:
[----:B-1----:R1:W2:Y:S02]  /*b510*/  SYNCS.PHASECHK.TRANS64.TRYWAIT P0, [R3+URZ+0x358], R12 ;  /* 0x0003580c030075a7 */ /* 0x0022a400080011ff */
[----:B--2---:R-:W-:Y:S05]  /*b520*/  @!P0 NANOSLEEP.SYNCS 0x989680 ;  /* 0x009896800000895d */ /* 0x004fea0003900000 */
[----:B------:R-:W2:Y:S02]  /*b530*/  @!P0 SYNCS.PHASECHK.TRANS64 P0, [R3+URZ+0x358], R12 ;  /* 0x0003580c030085a7 */ /* 0x000ea400080010ff */
[----:B--2---:R-:W-:Y:S05]  /*b540*/  @!P0 BRA `(.L_x_302) ;  /* 0xfffffffc00f08947 */ /* 0x004fea000383ffff */
[----:B------:R-:W-:Y:S05]  /*b550*/  BRA `(.L_x_303) ;  /* 0xffffffb400847947 */ /* 0x000fea000383ffff */
.L_x_144:
[----:B------:R-:W-:-:S07]  /*b560*/  MOV R0, UR7 ;  /* 0x0000000700007c02 */ /* 0x000fce0008000f00 */
.L_x_304:
[----:B-1----:R1:W4:Y:S02]  /*b570*/  SYNCS.PHASECHK.TRANS64.TRYWAIT P0, [R0+URZ+0x350], R3 ;  /* 0x00035003000075a7 */ /* 0x00232400080011ff */
[----:B----4-:R-:W-:Y:S05]  /*b580*/  @!P0 NANOSLEEP.SYNCS 0x989680 ;  /* 0x009896800000895d */ /* 0x010fea0003900000 */
[----:B------:R-:W4:Y:S02]  /*b590*/  @!P0 SYNCS.PHASECHK.TRANS64 P0, [R0+URZ+0x350], R3 ;  /* 0x00035003000085a7 */ /* 0x000f2400080010ff */
[----:B----4-:R-:W-:Y:S05]  /*b5a0*/  @!P0 BRA `(.L_x_304) ;  /* 0xfffffffc00f08947 */ /* 0x010fea000383ffff */
[----:B------:R-:W-:Y:S05]  /*b5b0*/  BRA `(.L_x_305) ;  /* 0xffffffb8000c7947 */ /* 0x000fea000383ffff */
.L_x_146:
[----:B--2---:R2:W3:Y:S02]  /*b5c0*/  SYNCS.PHASECHK.TRANS64.TRYWAIT P0, [R0+URZ+0x370], R3 ;  /* 0x00037003000075a7 */ /* 0x0044e400080011ff */
[----:B---3--:R-:W-:Y:S05]  /*b5d0*/  @!P0 NANOSLEEP.SYNCS 0x989680 ;  /* 0x009896800000895d */ /* 0x008fea0003900000 */
[----:B------:R-:W3:Y:S02]  /*b5e0*/  @!P0 SYNCS.PHASECHK.TRANS64 P0, [R0+URZ+0x370], R3 ;  /* 0x00037003000085a7 */ /* 0x000ee400080010ff */
[----:B---3--:R-:W-:Y:S05]  /*b5f0*/  @!P0 BRA `(.L_x_146) ;  /* 0xfffffffc00f08947 */ /* 0x008fea000383ffff */
[----:B------:R-:W-:Y:S05]  /*b600*/  BRA `(.L_x_306) ;  /* 0xffffffb800d87947 */ /* 0x000fea000383ffff */
.L_x_157:
[----:B-1----:R1:W3:Y:S02]  /*b610*/  SYNCS.PHASECHK.TRANS64.TRYWAIT P1, [R3+URZ+0x340], R0 ;  /* 0x00034000030075a7 */ /* 0x0022e400080211ff */
[----:B---3--:R-:W-:Y:S05]  /*b620*/  @!P1 NANOSLEEP.SYNCS 0x989680 ;  /* 0x009896800000995d */ /* 0x008fea0003900000 */
[----:B------:R-:W3:Y:S02]  /*b630*/  @!P1 SYNCS.PHASECHK.TRANS64 P1, [R3+URZ+0x340], R0 ;  /* 0x00034000030095a7 */ /* 0x000ee400080210ff */
[----:B---3--:R-:W-:Y:S05]  /*b640*/  @!P1 BRA `(.L_x_157) ;  /* 0xfffffffc00f09947 */ /* 0x008fea000383ffff */
[----:B------:R-:W-:Y:S05]  /*b650*/  BRA `(.L_x_156) ;  /* 0xffffffc400e87947 */ /* 0x000fea000383ffff */
.L_x_159:
[----:B---3--:R3:W4:Y:S02]  /*b660*/  SYNCS.PHASECHK.TRANS64.TRYWAIT P0, [R110+URZ+0x390], R5 ;  /* 0x000390056e0075a7 */ /* 0x00872400080011ff */
[----:B----4-:R-:W-:Y:S05]  /*b670*/  @!P0 NANOSLEEP.SYNCS 0x989680 ;  /* 0x009896800000895d */ /* 0x010fea0003900000 */
[----:B------:R-:W4:Y:S02]  /*b680*/  @!P0 SYNCS.PHASECHK.TRANS64 P0, [R110+URZ+0x390], R5 ;  /* 0x000390056e0085a7 */ /* 0x000f2400080010ff */
[----:B----4-:R-:W-:Y:S05]  /*b690*/  @!P0 BRA `(.L_x_159) ;  /* 0xfffffffc00f08947 */ /* 0x010fea000383ffff */
[----:B------:R-:W-:Y:S05]  /*b6a0*/  BRA `(.L_x_158) ;  /* 0xffffffc8003c7947 */ /* 0x000fea000383ffff */
.L_x_167:
[----:B--2---:R2:W3:Y:S02]  /*b6b0*/  SYNCS.PHASECHK.TRANS64.TRYWAIT P0, [R75+URZ+0x340], R0 ;  /* 0x000340004b0075a7 */ /* 0x0044e400080011ff */
[----:B---3--:R-:W-:Y:S05]  /*b6c0*/  @!P0 NANOSLEEP.SYNCS 0x989680 ;  /* 0x009896800000895d */ /* 0x008fea0003900000 */
[----:B------:R-:W3:Y:S02]  /*b6d0*/  @!P0 SYNCS.PHASECHK.TRANS64 P0, [R75+URZ+0x340], R0 ;  /* 0x000340004b0085a7 */ /* 0x000ee400080010ff */
[----:B---3--:R-:W-:Y:S05]  /*b6e0*/  @!P0 BRA `(.L_x_167) ;  /* 0xfffffffc00f08947 */ /* 0x008fea000383ffff */
[----:B------:R-:W-:Y:S05]  /*b6f0*/  BRA `(.L_x_166) ;  /* 0xffffffd400487947 */ /* 0x000fea000383ffff */
        .weak           $__internal_0_$__cuda_sm10x_tcgen05_guardrail_trap_col_being_dealloced_not_returned_by_alloc
        .type           $__internal_0_$__cuda_sm10x_tcgen05_guardrail_trap_col_being_dealloced_not_returned_by_alloc,@function
        .size           $__internal_0_$__cuda_sm10x_tcgen05_guardrail_trap_col_being_dealloced_not_returned_by_alloc,($__internal_1_$__cuda_sm10x_tcgen05_guardrail_trap_phase_invalid_during_alloc - $__internal_0_$__cuda_sm10x_tcgen05_guardrail_trap_col_being_dealloced_not_returned_by_alloc)
$__internal_0_$__cuda_sm10x_tcgen05_guardrail_trap_col_being_dealloced_not_returned_by_alloc:
[----:B------:R-:W-:Y:S05]  /*b700*/  BPT.TRAP 0x1 ;  /* 0x000000040000795c */ /* 0x000fea0000300000 */
[----:B------:R-:W-:-:S04]  /*b710*/  HFMA2 R3, -RZ, RZ, 0, 0 ;  /* 0x00000000ff037431 */ /* 0x000fc800000001ff */
[----:B------:R-:W-:Y:S05]  /*b720*/  RET.REL.NODEC R2 `(_ZN7cutlass13device_kernelINS_4gemm6kernel13GemmUniversalIN4cute5tupleIJiiiiEEENS1_10collective13CollectiveMmaINS1_35MainloopSm100TmaUmmaWarpSpecializedILi52ELi2ELi4ENS5_IJNS4_1CILi2EEENSA_ILi1EEESC_EEEEENS5_IJNSA_ILi128EEESF_NSA_ILi32EEEEEEaNS5_IJlSC_lEEEaSI_NS4_8TiledMMAINS4_8MMA_AtomIJNS4_21SM100_MMA_S8_2x1SM_SSIaaiLi128ELi128ELNS4_4UMMA5MajorE0ELSN_0ELNSM_8SaturateE0EEEEEENS4_6LayoutINS5_IJSC_SC_SC_EEENS5_IJNSA_ILi0EEEST_ST_EEEEENS5_IJNS4_10UnderscoreESW_SW_EEEEENS4_18SM100_TMA_2SM_LOADENS4_14ComposedLayoutINS4_7SwizzleILi1ELi4ELi3EEENS4_18smem_ptr_flag_bitsILi8EEENSR_INS5_IJNSA_ILi8EEESG_EEENS5_IJSG_SC_EEEEEEEvNS4_8identityESZ_S19_vS1A_EENS_8epilogue10collective18CollectiveEpilogueINS1C_23Sm100TmaWarpSpecializedILi2ELi2ELi32ELb0ELb0EEEJNS5_IJNSA_ILi64EEESF_SG_EEENS5_IJNSR_IS1H_SC_EENSR_INS5_IJSG_SB_EEENS5_IJSC_S1H_EEEEEEEEaSI_aSI_NS1C_6fusion15FusionCallbacksIS1G_NS1O_17LinearCombinationIaiaiLNS_15FloatRoundStyleE2EEES1I_S1N_JEEENS4_5SM1004TMEM4LOAD26SM100_TMEM_LOAD_32dp32b32xENS4_13SM90_TMA_LOADES19_NS4_39AutoVectorizingCopyWithAssumedAlignmentILi128EEENS4_14SM90_TMA_STOREES19_S20_S20_EEEvvEEEEvNT_6ParamsE) ;  /* 0xffffff4802347950 */ /* 0x000fea0003c3ffff */
        .weak           $__internal_1_$__cuda_sm10x_tcgen05_guardrail_trap_phase_invalid_during_alloc
        .type           $__internal_1_$__cuda_sm10x_tcgen05_guardrail_trap_phase_invalid_during_alloc,@function
        .size           $__internal_1_$__cuda_sm10x_tcgen05_guardrail_trap_phase_invalid_during_alloc,($__internal_2_$__cuda_sm10x_tcgen05_guardrail_trap_unallocated_columns_being_dealloced - $__internal_1_$__cuda_sm10x_tcgen05_guardrail_trap_phase_invalid_during_alloc)
$__internal_1_$__cuda_sm10x_tcgen05_guardrail_trap_phase_invalid_during_alloc:
[----:B------:R-:W-:Y:S05]  /*b730*/  BPT.TRAP 0x1 ;  /* 0x000000040000795c */ /* 0x000fea0000300000 */
[----:B------:R-:W-:-:S04]  /*b740*/  MOV R3, 0x0 ;  /* 0x0000000000037802 */ /* 0x000fc80000000f00 */
[----:B------:R-:W-:Y:S05]  /*b750*/  RET.REL.NODEC R2 `(_ZN7cutlass13device_kernelINS_4gemm6kernel13GemmUniversalIN4cute5tupleIJiiiiEEENS1_10collective13CollectiveMmaINS1_35MainloopSm100TmaUmmaWarpSpecializedILi52ELi2ELi4ENS5_IJNS4_1CILi2EEENSA_ILi1EEESC_EEEEENS5_IJNSA_ILi128EEESF_NSA_ILi32EEEEEEaNS5_IJlSC_lEEEaSI_NS4_8TiledMMAINS4_8MMA_AtomIJNS4_21SM100_MMA_S8_2x1SM_SSIaaiLi128ELi128ELNS4_4UMMA5MajorE0ELSN_0ELNSM_8SaturateE0EEEEEENS4_6LayoutINS5_IJSC_SC_SC_EEENS5_IJNSA_ILi0EEEST_ST_EEEEENS5_IJNS4_10UnderscoreESW_SW_EEEEENS4_18SM100_TMA_2SM_LOADENS4_14ComposedLayoutINS4_7SwizzleILi1ELi4ELi3EEENS4_18smem_ptr_flag_bitsILi8EEENSR_INS5_IJNSA_ILi8EEESG_EEENS5_IJSG_SC_EEEEEEEvNS4_8identityESZ_S19_vS1A_EENS_8epilogue10collective18CollectiveEpilogueINS1C_23Sm100TmaWarpSpecializedILi2ELi2ELi32ELb0ELb0EEEJNS5_IJNSA_ILi64EEESF_SG_EEENS5_IJNSR_IS1H_SC_EENSR_INS5_IJSG_SB_EEENS5_IJSC_S1H_EEEEEEEEaSI_aSI_NS1C_6fusion15FusionCallbacksIS1G_NS1O_17LinearCombinationIaiaiLNS_15FloatRoundStyleE2EEES1I_S1N_JEEENS4_5SM1004TMEM4LOAD26SM100_TMEM_LOAD_32dp32b32xENS4_13SM90_TMA_LOADES19_NS4_39AutoVectorizingCopyWithAssumedAlignmentILi128EEENS4_14SM90_TMA_STOREES19_S20_S20_EEEvvEEEEvNT_6ParamsE) ;  /* 0xffffff4802287950 */ /* 0x000fea0003c3ffff */
        .weak           $__internal_2_$__cuda_sm10x_tcgen05_guardrail_trap_unallocated_columns_being_dealloced
        .type           $__internal_2_$__cuda_sm10x_tcgen05_guardrail_trap_unallocated_columns_being_dealloced,@function
        .size           $__internal_2_$__cuda_sm10x_tcgen05_guardrail_trap_unallocated_columns_being_dealloced,(.L_x_308 - $__internal_2_$__cuda_sm10x_tcgen05_guardrail_trap_unallocated_columns_being_dealloced)
$__internal_2_$__cuda_sm10x_tcgen05_guardrail_trap_unallocated_columns_being_dealloced:
[----:B------:R-:W-:Y:S05]  /*b760*/  BPT.TRAP 0x1 ;  /* 0x000000040000795c */ /* 0x000fea0000300000 */
[----:B------:R-:W-:-:S04]  /*b770*/  HFMA2 R3, -RZ, RZ, 0, 0 ;  /* 0x00000000ff037431 */ /* 0x000fc800000001ff */
[----:B------:R-:W-:Y:S05]  /*b780*/  RET.REL.NODEC R2 `(_ZN7cutlass13device_kernelINS_4gemm6kernel13GemmUniversalIN4cute5tupleIJiiiiEEENS1_10collective13CollectiveMmaINS1_35MainloopSm100TmaUmmaWarpSpecializedILi52ELi2ELi4ENS5_IJNS4_1CILi2EEENSA_ILi1EEESC_EEEEENS5_IJNSA_ILi128EEESF_NSA_ILi32EEEEEEaNS5_IJlSC_lEEEaSI_NS4_8TiledMMAINS4_8MMA_AtomIJNS4_21SM100_MMA_S8_2x1SM_SSIaaiLi128ELi128ELNS4_4UMMA5MajorE0ELSN_0ELNSM_8SaturateE0EEEEEENS4_6LayoutINS5_IJSC_SC_SC_EEENS5_IJNSA_ILi0EEEST_ST_EEEEENS5_IJNS4_10UnderscoreESW_SW_EEEEENS4_18SM100_TMA_2SM_LOADENS4_14ComposedLayoutINS4_7SwizzleILi1ELi4ELi3EEENS4_18smem_ptr_flag_bitsILi8EEENSR_INS5_IJNSA_ILi8EEESG_EEENS5_IJSG_SC_EEEEEEEvNS4_8identityESZ_S19_vS1A_EENS_8epilogue10collective18CollectiveEpilogueINS1C_23Sm100TmaWarpSpecializedILi2ELi2ELi32ELb0ELb0EEEJNS5_IJNSA_ILi64EEESF_SG_EEENS5_IJNSR_IS1H_SC_EENSR_INS5_IJSG_SB_EEENS5_IJSC_S1H_EEEEEEEEaSI_aSI_NS1C_6fusion15FusionCallbacksIS1G_NS1O_17LinearCombinationIaiaiLNS_15FloatRoundStyleE2EEES1I_S1N_JEEENS4_5SM1004TMEM4LOAD26SM100_TMEM_LOAD_32dp32b32xENS4_13SM90_TMA_LOADES19_NS4_39AutoVectorizingCopyWithAssumedAlignmentILi128EEENS4_14SM90_TMA_STOREES19_S20_S20_EEEvvEEEEvNT_6ParamsE) ;  /* 0xffffff48021c7950 */ /* 0x000fea0003c3ffff */
.L_x_307:
[----:B------:R-:W-:-:S00]  /*b790*/  BRA `(.L_x_307) ;  /* 0xfffffffc00fc7947 */ /* 0x000fc0000383ffff */
[----:B------:R-:W-:-:S00]  /*b7a0*/  NOP ;  /* 0x0000000000007918 */ /* 0x000fc00000000000 */
        /* <DEDUP_REMOVED lines=13> */
.L_x_308:


//--------------------- .nv.global.init           --------------------------
	.section	.nv.global.init,"aw",@progbits
.nv.global.init:
	.type		$str$27,@object
	.size		$str$27,($str$28 - $str$27)
$str$27:
        /*0000*/ 	.byte	0x28, 0x61, 0x64, 0x64, 0x72, 0x65, 0x73, 0x73, 0x20, 0x26, 0x20, 0x6d, 0x61, 0x73, 0x6b, 0x29
        /*0010*/ 	.byte	0x20, 0x3d, 0x3d, 0x20, 0x30, 0x00
	.type		$str$28,@object
	.size		$str$28,($str$26 - $str$28)
$str$28:
        /*0016*/ 	.byte	0x2f, 0x74, 0x6d, 0x70, 0x2f, 0x63, 0x75, 0x74, 0x6c, 0x61, 0x73, 0x73, 0x5f, 0x73, 0x77, 0x65
        /*0026*/ 	.byte	0x65, 0x70, 0x5f, 0x73, 0x72, 0x63, 0x2f, 0x69, 0x6e, 0x63, 0x6c, 0x75, 0x64, 0x65, 0x2f, 0x63
        /*0036*/ 	.byte	0x75, 0x74, 0x65, 0x2f, 0x70, 0x6f, 0x69, 0x6e, 0x74, 0x65, 0x72, 0x5f, 0x66, 0x6c, 0x61, 0x67
        /*0046*/ 	.byte	0x67, 0x65, 0x64, 0x2e, 0x68, 0x70, 0x70, 0x00
	.type		$str$26,@object
	.size		$str$26,($str$25 - $str$26)
$str$26:
        /*004e*/ 	.byte	0x2f, 0x74, 0x6d, 0x70, 0x2f, 0x63, 0x75, 0x74, 0x6c, 0x61, 0x73, 0x73, 0x5f, 0x73, 0x77, 0x65
        /*005e*/ 	.byte	0x65, 0x70, 0x5f, 0x73, 0x72, 0x63, 0x2f, 0x69, 0x6e, 0x63, 0x6c, 0x75, 0x64, 0x65, 0x2f, 0x63
        /*006e*/ 	.byte	0x75, 0x74, 0x65, 0x2f, 0x61, 0x74, 0x6f, 0x6d, 0x2f, 0x63, 0x6f, 0x70, 0x79, 0x5f, 0x74, 0x72
        /*007e*/ 	.byte	0x61, 0x69, 0x74, 0x73, 0x5f, 0x73, 0x6d, 0x31, 0x30, 0x30, 0x2e, 0x68, 0x70, 0x70, 0x00
	.type		$str$25,@object
	.size		$str$25,(__unnamed_1 - $str$25)
$str$25:
        /*008d*/ 	.byte	0x28, 0x28, 0x75, 0x69, 0x6e, 0x74, 0x33, 0x32, 0x5f, 0x74, 0x28, 0x74, 0x68, 0x72, 0x65, 0x61
        /*009d*/ 	.byte	0x64, 0x49, 0x64, 0x78, 0x2e, 0x78, 0x29, 0x20, 0x2f, 0x20, 0x33, 0x32, 0x29, 0x20, 0x25, 0x20
        /*00ad*/ 	.byte	0x34, 0x29, 0x20, 0x3d, 0x3d, 0x20, 0x28, 0x28, 0x28, 0x74, 0x6d, 0x65, 0x6d, 0x5f, 0x61, 0x64
        /*00bd*/ 	.byte	0x64, 0x72, 0x20, 0x3e, 0x3e, 0x20, 0x31, 0x36, 0x29, 0x20, 0x2f, 0x20, 0x33, 0x32, 0x29, 0x20
        /*00cd*/ 	.byte	0x25, 0x20, 0x34, 0x29, 0x00
	.type		__unnamed_1,@object
	.size		__unnamed_1,(__unnamed_2 - __unnamed_1)
__unnamed_1:
        /*00d2*/ 	.byte	0x61, 0x75, 0x74, 0x6f, 0x20, 0x63, 0x75, 0x74, 0x65, 0x3a, 0x3a, 0x61, 0x73, 0x5f, 0x70, 0x6f
        /* <DEDUP_REMOVED lines=24> */
        /*0262*/ 	.byte	0x3e, 0x3e, 0x5d, 0x00
	.type		__unnamed_2,@object
	.size		__unnamed_2,(.L_2 - __unnamed_2)
__unnamed_2:
        /* <DEDUP_REMOVED lines=41> */
.L_2:


//--------------------- .nv.shared._ZN7cutlass13device_kernelINS_4gemm6kernel13GemmUniversalIN4cute5tupleIJiiiiEEENS1_10collective13CollectiveMmaINS1_35MainloopSm100TmaUmmaWarpSpecializedILi52ELi2ELi4ENS5_IJNS4_1CILi2EEENSA_ILi1EEESC_EEEEENS5_IJNSA_ILi128EEESF_NSA_ILi32EEEEEEaNS5_IJlSC_lEEEaSI_NS4_8TiledMMAINS4_8MMA_AtomIJNS4_21SM100_MMA_S8_2x1SM_SSIaaiLi128ELi128ELNS4_4UMMA5MajorE0ELSN_0ELNSM_8SaturateE0EEEEEENS4_6LayoutINS5_IJSC_SC_SC_EEENS5_IJNSA_ILi0EEEST_ST_EEEEENS5_IJNS4_10UnderscoreESW_SW_EEEEENS4_18SM100_TMA_2SM_LOADENS4_14ComposedLayoutINS4_7SwizzleILi1ELi4ELi3EEENS4_18smem_ptr_flag_bitsILi8EEENSR_INS5_IJNSA_ILi8EEESG_EEENS5_IJSG_SC_EEEEEEEvNS4_8identityESZ_S19_vS1A_EENS_8epilogue10collective18CollectiveEpilogueINS1C_23Sm100TmaWarpSpecializedILi2ELi2ELi32ELb0ELb0EEEJNS5_IJNSA_ILi64EEESF_SG_EEENS5_IJNSR_IS1H_SC_EENSR_INS5_IJSG_SB_EEENS5_IJSC_S1H_EEEEEEEEaSI_aSI_NS1C_6fusion15FusionCallbacksIS1G_NS1O_17LinearCombinationIaiaiLNS_15FloatRoundStyleE2EEES1I_S1N_JEEENS4_5SM1004TMEM4LOAD26SM100_TMEM_LOAD_32dp32b32xENS4_13SM90_TMA_LOADES19_NS4_39AutoVectorizingCopyWithAssumedAlignmentILi128EEENS4_14SM90_TMA_STOREES19_S20_S20_EEEvvEEEEvNT_6ParamsE --------------------------
	.section	.nv.shared._ZN7cutlass13device_kernelINS_4gemm6kernel13GemmUniversalIN4cute5tupleIJiiiiEEENS1_10collective13CollectiveMmaINS1_35MainloopSm100TmaUmmaWarpSpecializedILi52ELi2ELi4ENS5_IJNS4_1CILi2EEENSA_ILi1EEESC_EEEEENS5_IJNSA_ILi128EEESF_NSA_ILi32EEEEEEaNS5_IJlSC_lEEEaSI_NS4_8TiledMMAINS4_8MMA_AtomIJNS4_21SM100_MMA_S8_2x1SM_SSIaaiLi128ELi128ELNS4_4UMMA5MajorE0ELSN_0ELNSM_8SaturateE0EEEEEENS4_6LayoutINS5_IJSC_SC_SC_EEENS5_IJNSA_ILi0EEEST_ST_EEEEENS5_IJNS4_10UnderscoreESW_SW_EEEEENS4_18SM100_TMA_2SM_LOADENS4_14ComposedLayoutINS4_7SwizzleILi1ELi4ELi3EEENS4_18smem_ptr_flag_bitsILi8EEENSR_INS5_IJNSA_ILi8EEESG_EEENS5_IJSG_SC_EEEEEEEvNS4_8identityESZ_S19_vS1A_EENS_8epilogue10collective18CollectiveEpilogueINS1C_23Sm100TmaWarpSpecializedILi2ELi2ELi32ELb0ELb0EEEJNS5_IJNSA_ILi64EEESF_SG_EEENS5_IJNSR_IS1H_SC_EENSR_INS5_IJSG_SB_EEENS5_IJSC_S1H_EEEEEEEEaSI_aSI_NS1C_6fusion15FusionCallbacksIS1G_NS1O_17LinearCombinationIaiaiLNS_15FloatRoundStyleE2EEES1I_S1N_JEEENS4_5SM1004TMEM4LOAD26SM100_TMEM_LOAD_32dp32b32xENS4_13SM90_TMA_LOADES19_NS4_39AutoVectorizingCopyWithAssumedAlignmentILi128EEENS4_14SM90_TMA_STOREES19_S20_S20_EEEvvEEEEvNT_6ParamsE,"aw",@nobits
	.sectionflags	@""
	.align	16
	.zero		1024


//--------------------- .nv.shared.reserved.0     --------------------------
	.section	.nv.shared.reserved.0,"aw",@nobits
	.weak		__nv_reservedSMEM_offset_0_alias
	.size		__nv_reservedSMEM_offset_0_alias, 0, 64
	.other		__nv_reservedSMEM_offset_0_alias,@"STO_CUDA_RESERVED_SHARED STV_DEFAULT"
__nv_reservedSMEM_offset_0_alias:
	.zero		0
.nv.shared.reserved.0:
	.zero		64
	.weak		__nv_reservedSMEM_tcgen05_partition
	.type		__nv_reservedSMEM_tcgen05_partition,@object
	.size		__nv_reservedSMEM_tcgen05_partition,(.L_0 - __nv_reservedSMEM_tcgen05_partition)
__nv_reservedSMEM_tcgen05_partition:
	.zero		32
.L_0:


//--------------------- .nv.global                --------------------------
	.section	.nv.global,"aw",@nobits
.nv.global:
	.type		_ZN40_INTERNAL_8ec3ba2e_4_k_cu_3eff0433_160674cute1_E,@object
	.size		_ZN40_INTERNAL_8ec3ba2e_4_k_cu_3eff0433_160674cute1_E,(_ZN40_INTERNAL_8ec3ba2e_4_k_cu_3eff0433_160674cuda3std3__45__cpo6cbeginE - _ZN40_INTERNAL_8ec3ba2e_4_k_cu_3eff0433_160674cute1_E)
_ZN40_INTERNAL_8ec3ba2e_4_k_cu_3eff0433_160674cute1_E:
	.zero		1
	.type		_ZN40_INTERNAL_8ec3ba2e_4_k_cu_3eff0433_160674cuda3std3__45__cpo6cbeginE,@object
	.size		_ZN40_INTERNAL_8ec3ba2e_4_k_cu_3eff0433_160674cuda3std3__45__cpo6cbeginE,(_ZN40_INTERNAL_8ec3ba2e_4_k_cu_3eff0433_160674cuda3std3__48in_placeE - _ZN40_INTERNAL_8ec3ba2e_4_k_cu_3eff0433_160674cuda3std3__45__cpo6cbeginE)
_ZN40_INTERNAL_8ec3ba2e_4_k_cu_3eff0433_160674cuda3std3__45__cpo6cbeginE:
	.zero		1
	.type		_ZN40_INTERNAL_8ec3ba2e_4_k_cu_3eff0433_160674cuda3std3__48in_placeE,@object
	.size		_ZN40_INTERNAL_8ec3ba2e_4_k_cu_3eff0433_160674cuda3std3__48in_placeE,(_ZN40_INTERNAL_8ec3ba2e_4_k_cu_3eff0433_160674cuda3std6ranges3__45__cpo9iter_moveE - _ZN40_INTERNAL_8ec3ba2e_4_k_cu_3eff0433_160674cuda3std3__48in_placeE)
_ZN40_INTERNAL_8ec3ba2e_4_k_cu_3eff0433_160674cuda3std3__48in_placeE:
	.zero		1
	.type		_ZN40_INTERNAL_8ec3ba2e_4_k_cu_3eff0433_160674cuda3std6ranges3__45__cpo9iter_moveE,@object
	.size		_ZN40_INTERNAL_8ec3ba2e_4_k_cu_3eff0433_160674cuda3std6ranges3__45__cpo9iter_moveE,(_ZN40_INTERNAL_8ec3ba2e_4_k_cu_3eff0433_160674cuda3std3__45__cpo5beginE - _ZN40_INTERNAL_8ec3ba2e_4_k_cu_3eff0433_160674cuda3std6ranges3__45__cpo9iter_moveE)
_ZN40_INTERNAL_8ec3ba2e_4_k_cu_3eff0433_160674cuda3std6ranges3__45__cpo9iter_moveE:
	.zero		1
	.type		_ZN40_INTERNAL_8ec3ba2e_4_k_cu_3eff0433_160674cuda3std3__45__cpo5beginE,@object
	.size		_ZN40_INTERNAL_8ec3ba2e_4_k_cu_3eff0433_160674cuda3std3__45__cpo5beginE,(_ZN40_INTERNAL_8ec3ba2e_4_k_cu_3eff0433_160674cuda3std3__442_GLOBAL__N__8ec3ba2e_4_k_cu_3eff0433_160676ignoreE - _ZN40_INTERNAL_8ec3ba2e_4_k_cu_3eff0433_160674cuda3std3__45__cpo5beginE)
_ZN40_INTERNAL_8ec3ba2e_4_k_cu_3eff0433_160674cuda3std3__45__cpo5beginE:
	.zero		1
	.type		_ZN40_INTERNAL_8ec3ba2e_4_k_cu_3eff0433_160674cuda3std3__442_GLOBAL__N__8ec3ba2e_4_k_cu_3eff0433_160676ignoreE,@object
	.size		_ZN40_INTERNAL_8ec3ba2e_4_k_cu_3eff0433_160674cuda3std3__442_GLOBAL__N__8ec3ba2e_4_k_cu_3eff0433_160676ignoreE,(_ZN40_INTERNAL_8ec3ba2e_4_k_cu_3eff0433_160674cute7productE - _ZN40_INTERNAL_8ec3ba2e_4_k_cu_3eff0433_160674cuda3std3__442_GLOBAL__N__8ec3ba2e_4_k_cu_3eff0433_160676ignoreE)
_ZN40_INTERNAL_8ec3ba2e_4_k_cu_3eff0433_160674cuda3std3__442_GLOBAL__N__8ec3ba2e_4_k_cu_3eff0433_160676ignoreE:
	.zero		1
	.type		_ZN40_INTERNAL_8ec3ba2e_4_k_cu_3eff0433_160674cute7productE,@object
	.size		_ZN40_INTERNAL_8ec3ba2e_4_k_cu_3eff0433_160674cute7productE,(_ZN40_INTERNAL_8ec3ba2e_4_k_cu_3eff0433_160674cuda3std3__45__cpo3endE - _ZN40_INTERNAL_8ec3ba2e_4_k_cu_3eff0433_160674cute7productE)
_ZN40_INTERNAL_8ec3ba2e_4_k_cu_3eff0433_160674cute7productE:
	.zero		1
	.type		_ZN40_INTERNAL_8ec3ba2e_4_k_cu_3eff0433_160674cuda3std3__45__cpo3endE,@object
	.size		_ZN40_INTERNAL_8ec3ba2e_4_k_cu_3eff0433_160674cuda3std3__45__cpo3endE,(_ZN40_INTERNAL_8ec3ba2e_4_k_cu_3eff0433_160674cuda3std3__419piecewise_constructE - _ZN40_INTERNAL_8ec3ba2e_4_k_cu_3eff0433_160674cuda3std3__45__cpo3endE)
_ZN40_INTERNAL_8ec3ba2e_4_k_cu_3eff0433_160674cuda3std3__45__cpo3endE:
	.zero		1
	.type		_ZN40_INTERNAL_8ec3ba2e_4_k_cu_3eff0433_160674cuda3std3__419piecewise_constructE,@object
	.size		_ZN40_INTERNAL_8ec3ba2e_4_k_cu_3eff0433_160674cuda3std3__419piecewise_constructE,(_ZN40_INTERNAL_8ec3ba2e_4_k_cu_3eff0433_160674cuda3std3__45__cpo4cendE - _ZN40_INTERNAL_8ec3ba2e_4_k_cu_3eff0433_160674cuda3std3__419piecewise_constructE)
_ZN40_INTERNAL_8ec3ba2e_4_k_cu_3eff0433_160674cuda3std3__419piecewise_constructE:
	.zero		1
	.type		_ZN40_INTERNAL_8ec3ba2e_4_k_cu_3eff0433_160674cuda3std3__45__cpo4cendE,@object
	.size		_ZN40_INTERNAL_8ec3ba2e_4_k_cu_3eff0433_160674cuda3std3__45__cpo4cendE,(_ZN40_INTERNAL_8ec3ba2e_4_k_cu_3eff0433_160674cuda3std6ranges3__45__cpo4swapE - _ZN40_INTERNAL_8ec3ba2e_4_k_cu_3eff0433_160674cuda3std3__45__cpo4cendE)
_ZN40_INTERNAL_8ec3ba2e_4_k_cu_3eff0433_160674cuda3std3__45__cpo4cendE:
	.zero		1
	.type		_ZN40_INTERNAL_8ec3ba2e_4_k_cu_3eff0433_160674cuda3std6ranges3__45__cpo4swapE,@object
	.size		_ZN40_INTERNAL_8ec3ba2e_4_k_cu_3eff0433_160674cuda3std6ranges3__45__cpo4swapE,(.L_10 - _ZN40_INTERNAL_8ec3ba2e_4_k_cu_3eff0433_160674cuda3std6ranges3__45__cpo4swapE)
_ZN40_INTERNAL_8ec3ba2e_4_k_cu_3eff0433_160674cuda3std6ranges3__45__cpo4swapE:
	.zero		1
.L_10:


//--------------------- .nv.constant0._ZN7cutlass13device_kernelINS_4gemm6kernel13GemmUniversalIN4cute5tupleIJiiiiEEENS1_10collective13CollectiveMmaINS1_35MainloopSm100TmaUmmaWarpSpecializedILi52ELi2ELi4ENS5_IJNS4_1CILi2EEENSA_ILi1EEESC_EEEEENS5_IJNSA_ILi128EEESF_NSA_ILi32EEEEEEaNS5_IJlSC_lEEEaSI_NS4_8TiledMMAINS4_8MMA_AtomIJNS4_21SM100_MMA_S8_2x1SM_SSIaaiLi128ELi128ELNS4_4UMMA5MajorE0ELSN_0ELNSM_8SaturateE0EEEEEENS4_6LayoutINS5_IJSC_SC_SC_EEENS5_IJNSA_ILi0EEEST_ST_EEEEENS5_IJNS4_10UnderscoreESW_SW_EEEEENS4_18SM100_TMA_2SM_LOADENS4_14ComposedLayoutINS4_7SwizzleILi1ELi4ELi3EEENS4_18smem_ptr_flag_bitsILi8EEENSR_INS5_IJNSA_ILi8EEESG_EEENS5_IJSG_SC_EEEEEEEvNS4_8identityESZ_S19_vS1A_EENS_8epilogue10collective18CollectiveEpilogueINS1C_23Sm100TmaWarpSpecializedILi2ELi2ELi32ELb0ELb0EEEJNS5_IJNSA_ILi64EEESF_SG_EEENS5_IJNSR_IS1H_SC_EENSR_INS5_IJSG_SB_EEENS5_IJSC_S1H_EEEEEEEEaSI_aSI_NS1C_6fusion15FusionCallbacksIS1G_NS1O_17LinearCombinationIaiaiLNS_15FloatRoundStyleE2EEES1I_S1N_JEEENS4_5SM1004TMEM4LOAD26SM100_TMEM_LOAD_32dp32b32xENS4_13SM90_TMA_LOADES19_NS4_39AutoVectorizingCopyWithAssumedAlignmentILi128EEENS4_14SM90_TMA_STOREES19_S20_S20_EEEvvEEEEvNT_6ParamsE --------------------------
	.section	.nv.constant0._ZN7cutlass13device_kernelINS_4gemm6kernel13GemmUniversalIN4cute5tupleIJiiiiEEENS1_10collective13CollectiveMmaINS1_35MainloopSm100TmaUmmaWarpSpecializedILi52ELi2ELi4ENS5_IJNS4_1CILi2EEENSA_ILi1EEESC_EEEEENS5_IJNSA_ILi128EEESF_NSA_ILi32EEEEEEaNS5_IJlSC_lEEEaSI_NS4_8TiledMMAINS4_8MMA_AtomIJNS4_21SM100_MMA_S8_2x1SM_SSIaaiLi128ELi128ELNS4_4UMMA5MajorE0ELSN_0ELNSM_8SaturateE0EEEEEENS4_6LayoutINS5_IJSC_SC_SC_EEENS5_IJNSA_ILi0EEEST_ST_EEEEENS5_IJNS4_10UnderscoreESW_SW_EEEEENS4_18SM100_TMA_2SM_LOADENS4_14ComposedLayoutINS4_7SwizzleILi1ELi4ELi3EEENS4_18smem_ptr_flag_bitsILi8EEENSR_INS5_IJNSA_ILi8EEESG_EEENS5_IJSG_SC_EEEEEEEvNS4_8identityESZ_S19_vS1A_EENS_8epilogue10collective18CollectiveEpilogueINS1C_23Sm100TmaWarpSpecializedILi2ELi2ELi32ELb0ELb0EEEJNS5_IJNSA_ILi64EEESF_SG_EEENS5_IJNSR_IS1H_SC_EENSR_INS5_IJSG_SB_EEENS5_IJSC_S1H_EEEEEEEEaSI_aSI_NS1C_6fusion15FusionCallbacksIS1G_NS1O_17LinearCombinationIaiaiLNS_15FloatRoundStyleE2EEES1I_S1N_JEEENS4_5SM1004TMEM4LOAD26SM100_TMEM_LOAD_32dp32b32xENS4_13SM90_TMA_LOADES19_NS4_39AutoVectorizingCopyWithAssumedAlignmentILi128EEENS4_14SM90_TMA_STOREES19_S20_S20_EEEvvEEEEvNT_6ParamsE,"a",@progbits
	.sectionflags	@""
	.align	4
.nv.constant0._ZN7cutlass13device_kernelINS_4gemm6kernel13GemmUniversalIN4cute5tupleIJiiiiEEENS1_10collective13CollectiveMmaINS1_35MainloopSm100TmaUmmaWarpSpecializedILi52ELi2ELi4ENS5_IJNS4_1CILi2EEENSA_ILi1EEESC_EEEEENS5_IJNSA_ILi128EEESF_NSA_ILi32EEEEEEaNS5_IJlSC_lEEEaSI_NS4_8TiledMMAINS4_8MMA_AtomIJNS4_21SM100_MMA_S8_2x1SM_SSIaaiLi128ELi128ELNS4_4UMMA5MajorE0ELSN_0ELNSM_8SaturateE0EEEEEENS4_6LayoutINS5_IJSC_SC_SC_EEENS5_IJNSA_ILi0EEEST_ST_EEEEENS5_IJNS4_10UnderscoreESW_SW_EEEEENS4_18SM100_TMA_2SM_LOADENS4_14ComposedLayoutINS4_7SwizzleILi1ELi4ELi3EEENS4_18smem_ptr_flag_bitsILi8EEENSR_INS5_IJNSA_ILi8EEESG_EEENS5_IJSG_SC_EEEEEEEvNS4_8identityESZ_S19_vS1A_EENS_8epilogue10collective18CollectiveEpilogueINS1C_23Sm100TmaWarpSpecializedILi2ELi2ELi32ELb0ELb0EEEJNS5_IJNSA_ILi64EEESF_SG_EEENS5_IJNSR_IS1H_SC_EENSR_INS5_IJSG_SB_EEENS5_IJSC_S1H_EEEEEEEEaSI_aSI_NS1C_6fusion15FusionCallbacksIS1G_NS1O_17LinearCombinationIaiaiLNS_15FloatRoundStyleE2EEES1I_S1N_JEEENS4_5SM1004TMEM4LOAD26SM100_TMEM_LOAD_32dp32b32xENS4_13SM90_TMA_LOADES19_NS4_39AutoVectorizingCopyWithAssumedAlignmentILi128EEENS4_14SM90_TMA_STOREES19_S20_S20_EEEvvEEEEvNT_6ParamsE:
	.zero		2944


//--------------------- SYMBOLS --------------------------

	.type		.nv.reservedSmem.offset0,@object
	.size		.nv.reservedSmem.offset0,0x4
	.type		.nv.reservedSmem.cap,@object
	.size		.nv.reservedSmem.cap,0x4
	.type		__assertfail,@function
